//
// Generated by NVIDIA NVVM Compiler
//
// Compiler Build ID: CL-36424714
// Cuda compilation tools, release 13.0, V13.0.88
// Based on NVVM 20.0.0
//

.version 9.0
.target sm_100
.address_size 64

	// .globl	_Z15pheromoneAdjustPdiS_ii
.const .align 8 .f64 PHEROMONE_EVAPORATION_RATE = 0d3F847AE147AE147B;

.visible .entry _Z15pheromoneAdjustPdiS_ii(
	.param .u64 .ptr .align 1 _Z15pheromoneAdjustPdiS_ii_param_0,
	.param .u32 _Z15pheromoneAdjustPdiS_ii_param_1,
	.param .u64 .ptr .align 1 _Z15pheromoneAdjustPdiS_ii_param_2,
	.param .u32 _Z15pheromoneAdjustPdiS_ii_param_3,
	.param .u32 _Z15pheromoneAdjustPdiS_ii_param_4
)
{
	.reg .pred 	%p<16>;
	.reg .b32 	%r<106>;
	.reg .b64 	%rd<55>;
	.reg .b64 	%fd<50>;

	ld.param.u64 	%rd8, [_Z15pheromoneAdjustPdiS_ii_param_0];
	ld.param.u64 	%rd9, [_Z15pheromoneAdjustPdiS_ii_param_2];
	ld.param.u32 	%r59, [_Z15pheromoneAdjustPdiS_ii_param_3];
	ld.param.u32 	%r60, [_Z15pheromoneAdjustPdiS_ii_param_4];
	cvta.to.global.u64 	%rd1, %rd8;
	cvta.to.global.u64 	%rd2, %rd9;
	mov.u32 	%r61, %tid.x;
	mov.u32 	%r62, %ctaid.x;
	add.s32 	%r1, %r62, %r61;
	setp.ge.u32 	%p1, %r1, %r60;
	setp.lt.s32 	%p2, %r59, 0;
	or.pred  	%p3, %p1, %p2;
	@%p3 bra 	$L__BB0_30;
	add.s32 	%r2, %r59, 1;
	mad.lo.s32 	%r3, %r1, %r59, %r1;
	mul.wide.u32 	%rd10, %r3, 8;
	add.s64 	%rd3, %rd2, %rd10;
	setp.lt.u32 	%p4, %r59, 3;
	mov.b32 	%r104, 0;
	@%p4 bra 	$L__BB0_16;
	and.b32  	%r104, %r2, -4;
	shl.b32 	%r95, %r59, 1;
	shl.b32 	%r93, %r59, 2;
	add.s32 	%r7, %r93, 4;
	mul.lo.s32 	%r94, %r59, 3;
	neg.s32 	%r91, %r59;
	add.s32 	%r90, %r3, 2;
	mov.b32 	%r96, 0;
	mov.u32 	%r92, %r59;
$L__BB0_3:
	.pragma "nounroll";
	add.s32 	%r65, %r90, -2;
	mul.wide.u32 	%rd11, %r65, 8;
	add.s64 	%rd12, %rd2, %rd11;
	ld.global.f64 	%fd1, [%rd12];
	cvt.rzi.s32.f64 	%r18, %fd1;
	setp.ne.s32 	%p5, %r91, 0;
	add.s32 	%r66, %r90, -1;
	mul.wide.u32 	%rd13, %r66, 8;
	add.s64 	%rd4, %rd2, %rd13;
	@%p5 bra 	$L__BB0_5;
	ld.global.f64 	%fd3, [%rd3];
	cvt.rzi.s32.f64 	%r97, %fd3;
	bra.uni 	$L__BB0_6;
$L__BB0_5:
	ld.global.f64 	%fd2, [%rd4];
	cvt.rzi.s32.f64 	%r97, %fd2;
$L__BB0_6:
	mul.wide.u32 	%rd14, %r92, 8;
	add.s64 	%rd15, %rd2, %rd14;
	ld.global.f64 	%fd4, [%rd15];
	rcp.rn.f64 	%fd5, %fd4;
	mad.lo.s32 	%r67, %r18, %r59, %r97;
	mul.wide.s32 	%rd16, %r67, 8;
	add.s64 	%rd17, %rd1, %rd16;
	ld.global.f64 	%fd6, [%rd17];
	add.f64 	%fd7, %fd6, %fd5;
	st.global.f64 	[%rd17], %fd7;
	add.s32 	%r68, %r96, 1;
	ld.global.f64 	%fd8, [%rd4];
	cvt.rzi.s32.f64 	%r22, %fd8;
	setp.eq.s32 	%p6, %r68, %r59;
	mul.wide.u32 	%rd18, %r90, 8;
	add.s64 	%rd5, %rd2, %rd18;
	@%p6 bra 	$L__BB0_8;
	ld.global.f64 	%fd9, [%rd5];
	cvt.rzi.s32.f64 	%r98, %fd9;
	bra.uni 	$L__BB0_9;
$L__BB0_8:
	ld.global.f64 	%fd10, [%rd3];
	cvt.rzi.s32.f64 	%r98, %fd10;
$L__BB0_9:
	add.s32 	%r69, %r95, 1;
	mul.wide.u32 	%rd19, %r69, 8;
	add.s64 	%rd20, %rd2, %rd19;
	ld.global.f64 	%fd11, [%rd20];
	rcp.rn.f64 	%fd12, %fd11;
	mad.lo.s32 	%r70, %r22, %r59, %r98;
	mul.wide.s32 	%rd21, %r70, 8;
	add.s64 	%rd22, %rd1, %rd21;
	ld.global.f64 	%fd13, [%rd22];
	add.f64 	%fd14, %fd13, %fd12;
	st.global.f64 	[%rd22], %fd14;
	add.s32 	%r71, %r96, 2;
	ld.global.f64 	%fd15, [%rd5];
	cvt.rzi.s32.f64 	%r26, %fd15;
	setp.eq.s32 	%p7, %r71, %r59;
	add.s32 	%r72, %r90, 1;
	mul.wide.u32 	%rd23, %r72, 8;
	add.s64 	%rd6, %rd2, %rd23;
	@%p7 bra 	$L__BB0_11;
	ld.global.f64 	%fd16, [%rd6];
	cvt.rzi.s32.f64 	%r99, %fd16;
	bra.uni 	$L__BB0_12;
$L__BB0_11:
	ld.global.f64 	%fd17, [%rd3];
	cvt.rzi.s32.f64 	%r99, %fd17;
$L__BB0_12:
	add.s32 	%r73, %r94, 2;
	mul.wide.u32 	%rd24, %r73, 8;
	add.s64 	%rd25, %rd2, %rd24;
	ld.global.f64 	%fd18, [%rd25];
	rcp.rn.f64 	%fd19, %fd18;
	mad.lo.s32 	%r74, %r26, %r59, %r99;
	mul.wide.s32 	%rd26, %r74, 8;
	add.s64 	%rd27, %rd1, %rd26;
	ld.global.f64 	%fd20, [%rd27];
	add.f64 	%fd21, %fd20, %fd19;
	st.global.f64 	[%rd27], %fd21;
	add.s32 	%r75, %r96, 3;
	ld.global.f64 	%fd22, [%rd6];
	cvt.rzi.s32.f64 	%r30, %fd22;
	setp.eq.s32 	%p8, %r75, %r59;
	@%p8 bra 	$L__BB0_14;
	add.s32 	%r76, %r90, 2;
	mul.wide.u32 	%rd28, %r76, 8;
	add.s64 	%rd29, %rd2, %rd28;
	ld.global.f64 	%fd23, [%rd29];
	cvt.rzi.s32.f64 	%r100, %fd23;
	bra.uni 	$L__BB0_15;
$L__BB0_14:
	ld.global.f64 	%fd24, [%rd3];
	cvt.rzi.s32.f64 	%r100, %fd24;
$L__BB0_15:
	add.s32 	%r77, %r93, 3;
	mul.wide.u32 	%rd30, %r77, 8;
	add.s64 	%rd31, %rd2, %rd30;
	ld.global.f64 	%fd25, [%rd31];
	rcp.rn.f64 	%fd26, %fd25;
	mad.lo.s32 	%r78, %r30, %r59, %r100;
	mul.wide.s32 	%rd32, %r78, 8;
	add.s64 	%rd33, %rd1, %rd32;
	ld.global.f64 	%fd27, [%rd33];
	add.f64 	%fd28, %fd27, %fd26;
	st.global.f64 	[%rd33], %fd28;
	add.s32 	%r96, %r96, 4;
	add.s32 	%r95, %r95, %r7;
	add.s32 	%r94, %r94, %r7;
	add.s32 	%r93, %r93, %r7;
	add.s32 	%r92, %r92, %r7;
	add.s32 	%r91, %r91, 4;
	add.s32 	%r90, %r90, 4;
	setp.ne.s32 	%p9, %r96, %r104;
	@%p9 bra 	$L__BB0_3;
$L__BB0_16:
	and.b32  	%r79, %r2, 3;
	setp.eq.s32 	%p10, %r79, 0;
	@%p10 bra 	$L__BB0_30;
	setp.eq.s32 	%p11, %r79, 1;
	@%p11 bra 	$L__BB0_25;
	add.s32 	%r42, %r104, %r3;
	mul.wide.u32 	%rd34, %r42, 8;
	add.s64 	%rd35, %rd2, %rd34;
	ld.global.f64 	%fd29, [%rd35];
	cvt.rzi.s32.f64 	%r43, %fd29;
	setp.eq.s32 	%p12, %r104, %r59;
	add.s32 	%r80, %r42, 1;
	mul.wide.u32 	%rd36, %r80, 8;
	add.s64 	%rd7, %rd2, %rd36;
	@%p12 bra 	$L__BB0_20;
	ld.global.f64 	%fd30, [%rd7];
	cvt.rzi.s32.f64 	%r102, %fd30;
	bra.uni 	$L__BB0_21;
$L__BB0_20:
	ld.global.f64 	%fd31, [%rd3];
	cvt.rzi.s32.f64 	%r102, %fd31;
$L__BB0_21:
	mad.lo.s32 	%r47, %r104, %r2, %r59;
	mul.wide.u32 	%rd37, %r47, 8;
	add.s64 	%rd38, %rd2, %rd37;
	ld.global.f64 	%fd32, [%rd38];
	rcp.rn.f64 	%fd33, %fd32;
	mad.lo.s32 	%r81, %r43, %r59, %r102;
	mul.wide.s32 	%rd39, %r81, 8;
	add.s64 	%rd40, %rd1, %rd39;
	ld.global.f64 	%fd34, [%rd40];
	add.f64 	%fd35, %fd34, %fd33;
	st.global.f64 	[%rd40], %fd35;
	add.s32 	%r82, %r104, 1;
	ld.global.f64 	%fd36, [%rd7];
	cvt.rzi.s32.f64 	%r48, %fd36;
	setp.eq.s32 	%p13, %r82, %r59;
	@%p13 bra 	$L__BB0_23;
	add.s32 	%r83, %r42, 2;
	mul.wide.u32 	%rd41, %r83, 8;
	add.s64 	%rd42, %rd2, %rd41;
	ld.global.f64 	%fd37, [%rd42];
	cvt.rzi.s32.f64 	%r103, %fd37;
	bra.uni 	$L__BB0_24;
$L__BB0_23:
	ld.global.f64 	%fd38, [%rd3];
	cvt.rzi.s32.f64 	%r103, %fd38;
$L__BB0_24:
	add.s32 	%r84, %r47, %r2;
	mul.wide.u32 	%rd43, %r84, 8;
	add.s64 	%rd44, %rd2, %rd43;
	ld.global.f64 	%fd39, [%rd44];
	rcp.rn.f64 	%fd40, %fd39;
	mad.lo.s32 	%r85, %r48, %r59, %r103;
	mul.wide.s32 	%rd45, %r85, 8;
	add.s64 	%rd46, %rd1, %rd45;
	ld.global.f64 	%fd41, [%rd46];
	add.f64 	%fd42, %fd41, %fd40;
	st.global.f64 	[%rd46], %fd42;
	add.s32 	%r104, %r104, 2;
$L__BB0_25:
	and.b32  	%r86, %r59, 1;
	setp.eq.b32 	%p14, %r86, 1;
	@%p14 bra 	$L__BB0_30;
	add.s32 	%r54, %r104, %r3;
	mul.wide.u32 	%rd47, %r54, 8;
	add.s64 	%rd48, %rd2, %rd47;
	ld.global.f64 	%fd43, [%rd48];
	cvt.rzi.s32.f64 	%r55, %fd43;
	setp.eq.s32 	%p15, %r104, %r59;
	@%p15 bra 	$L__BB0_28;
	add.s32 	%r87, %r54, 1;
	mul.wide.u32 	%rd49, %r87, 8;
	add.s64 	%rd50, %rd2, %rd49;
	ld.global.f64 	%fd44, [%rd50];
	cvt.rzi.s32.f64 	%r105, %fd44;
	bra.uni 	$L__BB0_29;
$L__BB0_28:
	ld.global.f64 	%fd45, [%rd3];
	cvt.rzi.s32.f64 	%r105, %fd45;
$L__BB0_29:
	mad.lo.s32 	%r88, %r104, %r2, %r59;
	mul.wide.u32 	%rd51, %r88, 8;
	add.s64 	%rd52, %rd2, %rd51;
	ld.global.f64 	%fd46, [%rd52];
	rcp.rn.f64 	%fd47, %fd46;
	mad.lo.s32 	%r89, %r55, %r59, %r105;
	mul.wide.s32 	%rd53, %r89, 8;
	add.s64 	%rd54, %rd1, %rd53;
	ld.global.f64 	%fd48, [%rd54];
	add.f64 	%fd49, %fd48, %fd47;
	st.global.f64 	[%rd54], %fd49;
$L__BB0_30:
	ret;

}
	// .globl	_Z26pheromoneMatrixEvaporationPdi
.visible .entry _Z26pheromoneMatrixEvaporationPdi(
	.param .u64 .ptr .align 1 _Z26pheromoneMatrixEvaporationPdi_param_0,
	.param .u32 _Z26pheromoneMatrixEvaporationPdi_param_1
)
{
	.reg .pred 	%p<12>;
	.reg .b32 	%r<62>;
	.reg .b64 	%rd<61>;
	.reg .b64 	%fd<60>;

	ld.param.u64 	%rd2, [_Z26pheromoneMatrixEvaporationPdi_param_0];
	ld.param.u32 	%r24, [_Z26pheromoneMatrixEvaporationPdi_param_1];
	cvta.to.global.u64 	%rd1, %rd2;
	mov.u32 	%r25, %tid.x;
	mov.u32 	%r26, %ctaid.x;
	add.s32 	%r1, %r26, %r25;
	setp.ge.u32 	%p1, %r1, %r24;
	setp.lt.s32 	%p2, %r24, 1;
	or.pred  	%p3, %p1, %p2;
	@%p3 bra 	$L__BB1_13;
	mul.lo.s32 	%r2, %r24, %r1;
	ld.const.f64 	%fd1, [PHEROMONE_EVAPORATION_RATE];
	and.b32  	%r3, %r24, 15;
	setp.lt.u32 	%p4, %r24, 16;
	mov.b32 	%r58, 0;
	@%p4 bra 	$L__BB1_4;
	and.b32  	%r58, %r24, 2147483632;
	neg.s32 	%r56, %r58;
	add.s32 	%r55, %r2, 7;
$L__BB1_3:
	.pragma "nounroll";
	add.s32 	%r28, %r55, -7;
	mul.wide.u32 	%rd3, %r28, 8;
	add.s64 	%rd4, %rd1, %rd3;
	ld.global.f64 	%fd2, [%rd4];
	mul.f64 	%fd3, %fd2, %fd1;
	st.global.f64 	[%rd4], %fd3;
	add.s32 	%r29, %r55, -6;
	mul.wide.u32 	%rd5, %r29, 8;
	add.s64 	%rd6, %rd1, %rd5;
	ld.global.f64 	%fd4, [%rd6];
	mul.f64 	%fd5, %fd4, %fd1;
	st.global.f64 	[%rd6], %fd5;
	add.s32 	%r30, %r55, -5;
	mul.wide.u32 	%rd7, %r30, 8;
	add.s64 	%rd8, %rd1, %rd7;
	ld.global.f64 	%fd6, [%rd8];
	mul.f64 	%fd7, %fd6, %fd1;
	st.global.f64 	[%rd8], %fd7;
	add.s32 	%r31, %r55, -4;
	mul.wide.u32 	%rd9, %r31, 8;
	add.s64 	%rd10, %rd1, %rd9;
	ld.global.f64 	%fd8, [%rd10];
	mul.f64 	%fd9, %fd8, %fd1;
	st.global.f64 	[%rd10], %fd9;
	add.s32 	%r32, %r55, -3;
	mul.wide.u32 	%rd11, %r32, 8;
	add.s64 	%rd12, %rd1, %rd11;
	ld.global.f64 	%fd10, [%rd12];
	mul.f64 	%fd11, %fd10, %fd1;
	st.global.f64 	[%rd12], %fd11;
	add.s32 	%r33, %r55, -2;
	mul.wide.u32 	%rd13, %r33, 8;
	add.s64 	%rd14, %rd1, %rd13;
	ld.global.f64 	%fd12, [%rd14];
	mul.f64 	%fd13, %fd12, %fd1;
	st.global.f64 	[%rd14], %fd13;
	add.s32 	%r34, %r55, -1;
	mul.wide.u32 	%rd15, %r34, 8;
	add.s64 	%rd16, %rd1, %rd15;
	ld.global.f64 	%fd14, [%rd16];
	mul.f64 	%fd15, %fd14, %fd1;
	st.global.f64 	[%rd16], %fd15;
	add.s32 	%r35, %r55, 8;
	mul.wide.u32 	%rd17, %r55, 8;
	add.s64 	%rd18, %rd1, %rd17;
	ld.global.f64 	%fd16, [%rd18];
	mul.f64 	%fd17, %fd16, %fd1;
	st.global.f64 	[%rd18], %fd17;
	add.s32 	%r36, %r55, 1;
	mul.wide.u32 	%rd19, %r36, 8;
	add.s64 	%rd20, %rd1, %rd19;
	ld.global.f64 	%fd18, [%rd20];
	mul.f64 	%fd19, %fd18, %fd1;
	st.global.f64 	[%rd20], %fd19;
	add.s32 	%r37, %r55, 2;
	mul.wide.u32 	%rd21, %r37, 8;
	add.s64 	%rd22, %rd1, %rd21;
	ld.global.f64 	%fd20, [%rd22];
	mul.f64 	%fd21, %fd20, %fd1;
	st.global.f64 	[%rd22], %fd21;
	add.s32 	%r38, %r55, 3;
	mul.wide.u32 	%rd23, %r38, 8;
	add.s64 	%rd24, %rd1, %rd23;
	ld.global.f64 	%fd22, [%rd24];
	mul.f64 	%fd23, %fd22, %fd1;
	st.global.f64 	[%rd24], %fd23;
	add.s32 	%r39, %r55, 4;
	mul.wide.u32 	%rd25, %r39, 8;
	add.s64 	%rd26, %rd1, %rd25;
	ld.global.f64 	%fd24, [%rd26];
	mul.f64 	%fd25, %fd24, %fd1;
	st.global.f64 	[%rd26], %fd25;
	add.s32 	%r40, %r55, 5;
	mul.wide.u32 	%rd27, %r40, 8;
	add.s64 	%rd28, %rd1, %rd27;
	ld.global.f64 	%fd26, [%rd28];
	mul.f64 	%fd27, %fd26, %fd1;
	st.global.f64 	[%rd28], %fd27;
	add.s32 	%r41, %r55, 6;
	mul.wide.u32 	%rd29, %r41, 8;
	add.s64 	%rd30, %rd1, %rd29;
	ld.global.f64 	%fd28, [%rd30];
	mul.f64 	%fd29, %fd28, %fd1;
	st.global.f64 	[%rd30], %fd29;
	add.s32 	%r42, %r55, 7;
	mul.wide.u32 	%rd31, %r42, 8;
	add.s64 	%rd32, %rd1, %rd31;
	ld.global.f64 	%fd30, [%rd32];
	mul.f64 	%fd31, %fd30, %fd1;
	st.global.f64 	[%rd32], %fd31;
	mul.wide.u32 	%rd33, %r35, 8;
	add.s64 	%rd34, %rd1, %rd33;
	ld.global.f64 	%fd32, [%rd34];
	mul.f64 	%fd33, %fd32, %fd1;
	st.global.f64 	[%rd34], %fd33;
	add.s32 	%r56, %r56, 16;
	add.s32 	%r55, %r55, 16;
	setp.ne.s32 	%p5, %r56, 0;
	@%p5 bra 	$L__BB1_3;
$L__BB1_4:
	setp.eq.s32 	%p6, %r3, 0;
	@%p6 bra 	$L__BB1_13;
	and.b32  	%r12, %r24, 7;
	setp.lt.u32 	%p7, %r3, 8;
	@%p7 bra 	$L__BB1_7;
	add.s32 	%r43, %r58, %r2;
	mul.wide.u32 	%rd35, %r43, 8;
	add.s64 	%rd36, %rd1, %rd35;
	ld.global.f64 	%fd34, [%rd36];
	mul.f64 	%fd35, %fd34, %fd1;
	st.global.f64 	[%rd36], %fd35;
	add.s32 	%r44, %r43, 1;
	mul.wide.u32 	%rd37, %r44, 8;
	add.s64 	%rd38, %rd1, %rd37;
	ld.global.f64 	%fd36, [%rd38];
	mul.f64 	%fd37, %fd36, %fd1;
	st.global.f64 	[%rd38], %fd37;
	add.s32 	%r45, %r43, 2;
	mul.wide.u32 	%rd39, %r45, 8;
	add.s64 	%rd40, %rd1, %rd39;
	ld.global.f64 	%fd38, [%rd40];
	mul.f64 	%fd39, %fd38, %fd1;
	st.global.f64 	[%rd40], %fd39;
	add.s32 	%r46, %r43, 3;
	mul.wide.u32 	%rd41, %r46, 8;
	add.s64 	%rd42, %rd1, %rd41;
	ld.global.f64 	%fd40, [%rd42];
	mul.f64 	%fd41, %fd40, %fd1;
	st.global.f64 	[%rd42], %fd41;
	add.s32 	%r47, %r43, 4;
	mul.wide.u32 	%rd43, %r47, 8;
	add.s64 	%rd44, %rd1, %rd43;
	ld.global.f64 	%fd42, [%rd44];
	mul.f64 	%fd43, %fd42, %fd1;
	st.global.f64 	[%rd44], %fd43;
	add.s32 	%r48, %r43, 5;
	mul.wide.u32 	%rd45, %r48, 8;
	add.s64 	%rd46, %rd1, %rd45;
	ld.global.f64 	%fd44, [%rd46];
	mul.f64 	%fd45, %fd44, %fd1;
	st.global.f64 	[%rd46], %fd45;
	add.s32 	%r49, %r43, 6;
	mul.wide.u32 	%rd47, %r49, 8;
	add.s64 	%rd48, %rd1, %rd47;
	ld.global.f64 	%fd46, [%rd48];
	mul.f64 	%fd47, %fd46, %fd1;
	st.global.f64 	[%rd48], %fd47;
	add.s32 	%r50, %r43, 7;
	mul.wide.u32 	%rd49, %r50, 8;
	add.s64 	%rd50, %rd1, %rd49;
	ld.global.f64 	%fd48, [%rd50];
	mul.f64 	%fd49, %fd48, %fd1;
	st.global.f64 	[%rd50], %fd49;
	add.s32 	%r58, %r58, 8;
$L__BB1_7:
	setp.eq.s32 	%p8, %r12, 0;
	@%p8 bra 	$L__BB1_13;
	and.b32  	%r15, %r24, 3;
	setp.lt.u32 	%p9, %r12, 4;
	@%p9 bra 	$L__BB1_10;
	add.s32 	%r51, %r58, %r2;
	mul.wide.u32 	%rd51, %r51, 8;
	add.s64 	%rd52, %rd1, %rd51;
	ld.global.f64 	%fd50, [%rd52];
	mul.f64 	%fd51, %fd50, %fd1;
	st.global.f64 	[%rd52], %fd51;
	add.s32 	%r52, %r51, 1;
	mul.wide.u32 	%rd53, %r52, 8;
	add.s64 	%rd54, %rd1, %rd53;
	ld.global.f64 	%fd52, [%rd54];
	mul.f64 	%fd53, %fd52, %fd1;
	st.global.f64 	[%rd54], %fd53;
	add.s32 	%r53, %r51, 2;
	mul.wide.u32 	%rd55, %r53, 8;
	add.s64 	%rd56, %rd1, %rd55;
	ld.global.f64 	%fd54, [%rd56];
	mul.f64 	%fd55, %fd54, %fd1;
	st.global.f64 	[%rd56], %fd55;
	add.s32 	%r54, %r51, 3;
	mul.wide.u32 	%rd57, %r54, 8;
	add.s64 	%rd58, %rd1, %rd57;
	ld.global.f64 	%fd56, [%rd58];
	mul.f64 	%fd57, %fd56, %fd1;
	st.global.f64 	[%rd58], %fd57;
	add.s32 	%r58, %r58, 4;
$L__BB1_10:
	setp.eq.s32 	%p10, %r15, 0;
	@%p10 bra 	$L__BB1_13;
	add.s32 	%r61, %r58, %r2;
	neg.s32 	%r60, %r15;
$L__BB1_12:
	.pragma "nounroll";
	mul.wide.u32 	%rd59, %r61, 8;
	add.s64 	%rd60, %rd1, %rd59;
	ld.global.f64 	%fd58, [%rd60];
	mul.f64 	%fd59, %fd58, %fd1;
	st.global.f64 	[%rd60], %fd59;
	add.s32 	%r61, %r61, 1;
	add.s32 	%r60, %r60, 1;
	setp.ne.s32 	%p11, %r60, 0;
	@%p11 bra 	$L__BB1_12;
$L__BB1_13:
	ret;

}


// ===== COMPILED SASS (sm_100) =====

	.target	sm_100

	.elftype	@"ET_EXEC"


//--------------------- .note.nv.tkinfo           --------------------------
	.section	.note.nv.tkinfo,"",@"SHT_NOTE"
	.sectionflags	@"SHF_NOTE_NV_TKINFO"
	.tkinfo
        /*0018*/ 	.word	0x00000002
        /*0030*/ 	.string	""
        /*0030*/ 	.string	"ptxas"
        /*0030*/ 	.string	"Cuda compilation tools, release 13.0, V13.0.88"
        /*0030*/ 	.string	"Build cuda_13.0.r13.0/compiler.36424714_0"
        /*0030*/ 	.string	"-arch sm_100 -m 64 "



//--------------------- .note.nv.cuinfo           --------------------------
	.section	.note.nv.cuinfo,"",@"SHT_NOTE"
	.sectionflags	@"SHF_NOTE_NV_CUINFO"
        /*0018*/ 	.short	0x0002
        /*001a*/ 	.short	0x0064
        /*001c*/ 	.short	0x0082
	.zero		2


//--------------------- .nv.info                  --------------------------
	.section	.nv.info,"",@"SHT_CUDA_INFO"
	.align	4


	//----- nvinfo : EIATTR_REGCOUNT
	.align		4
        /*0000*/ 	.byte	0x04, 0x2f
        /*0002*/ 	.short	(.L_2 - .L_1)
	.align		4
.L_1:
        /*0004*/ 	.word	index@(_Z15pheromoneAdjustPdiS_ii)
        /*0008*/ 	.word	0x00000020


	//----- nvinfo : EIATTR_FRAME_SIZE
	.align		4
.L_2:
        /*000c*/ 	.byte	0x04, 0x11
        /*000e*/ 	.short	(.L_4 - .L_3)
	.align		4
.L_3:
        /*0010*/ 	.word	index@($__internal_0_$__cuda_sm20_dblrcp_rn_slowpath_v3)
        /*0014*/ 	.word	0x00000000


	//----- nvinfo : EIATTR_FRAME_SIZE
	.align		4
.L_4:
        /*0018*/ 	.byte	0x04, 0x11
        /*001a*/ 	.short	(.L_6 - .L_5)
	.align		4
.L_5:
        /*001c*/ 	.word	index@(_Z15pheromoneAdjustPdiS_ii)
        /*0020*/ 	.word	0x00000000


	//----- nvinfo : EIATTR_REGCOUNT
	.align		4
.L_6:
        /*0024*/ 	.byte	0x04, 0x2f
        /*0026*/ 	.short	(.L_8 - .L_7)
	.align		4
.L_7:
        /*0028*/ 	.word	index@(_Z26pheromoneMatrixEvaporationPdi)
        /*002c*/ 	.word	0x0000001c


	//----- nvinfo : EIATTR_FRAME_SIZE
	.align		4
.L_8:
        /*0030*/ 	.byte	0x04, 0x11
        /*0032*/ 	.short	(.L_10 - .L_9)
	.align		4
.L_9:
        /*0034*/ 	.word	index@(_Z26pheromoneMatrixEvaporationPdi)
        /*0038*/ 	.word	0x00000000


	//----- nvinfo : EIATTR_MIN_STACK_SIZE
	.align		4
.L_10:
        /*003c*/ 	.byte	0x04, 0x12
        /*003e*/ 	.short	(.L_12 - .L_11)
	.align		4
.L_11:
        /*0040*/ 	.word	index@(_Z26pheromoneMatrixEvaporationPdi)
        /*0044*/ 	.word	0x00000000


	//----- nvinfo : EIATTR_MIN_STACK_SIZE
	.align		4
.L_12:
        /*0048*/ 	.byte	0x04, 0x12
        /*004a*/ 	.short	(.L_14 - .L_13)
	.align		4
.L_13:
        /*004c*/ 	.word	index@(_Z15pheromoneAdjustPdiS_ii)
        /*0050*/ 	.word	0x00000000
.L_14:


//--------------------- .nv.compat                --------------------------
	.section	.nv.compat,"",@"SHT_CUDA_COMPAT_INFO"
	.align	4
        /*0000*/ 	.byte	0x02, 0x09, 0x00, 0x00, 0x02, 0x02, 0x01, 0x00, 0x02, 0x05, 0x05, 0x00, 0x03, 0x07, 0x01, 0x01
        /*0010*/ 	.byte	0x02, 0x03, 0x00, 0x00, 0x02, 0x06, 0x01, 0x00, 0x04, 0x0b, 0x08, 0x00, 0x01, 0x00, 0x00, 0x00
        /*0020*/ 	.byte	0x00, 0x00, 0x00, 0x00


//--------------------- .nv.info._Z26pheromoneMatrixEvaporationPdi --------------------------
	.section	.nv.info._Z26pheromoneMatrixEvaporationPdi,"",@"SHT_CUDA_INFO"
	.sectionflags	@""
	.align	4


	//----- nvinfo : EIATTR_CUDA_API_VERSION
	.align		4
        /*0000*/ 	.byte	0x04, 0x37
        /*0002*/ 	.short	(.L_16 - .L_15)
.L_15:
        /*0004*/ 	.word	0x00000082


	//----- nvinfo : EIATTR_KPARAM_INFO
	.align		4
.L_16:
        /*0008*/ 	.byte	0x04, 0x17
        /*000a*/ 	.short	(.L_18 - .L_17)
.L_17:
        /*000c*/ 	.word	0x00000000
        /*0010*/ 	.short	0x0001
        /*0012*/ 	.short	0x0008
        /*0014*/ 	.byte	0x00, 0xf0, 0x11, 0x00


	//----- nvinfo : EIATTR_KPARAM_INFO
	.align		4
.L_18:
        /*0018*/ 	.byte	0x04, 0x17
        /*001a*/ 	.short	(.L_20 - .L_19)
.L_19:
        /*001c*/ 	.word	0x00000000
        /*0020*/ 	.short	0x0000
        /*0022*/ 	.short	0x0000
        /*0024*/ 	.byte	0x00, 0xf5, 0x21, 0x00


	//----- nvinfo : EIATTR_SPARSE_MMA_MASK
	.align		4
.L_20:
        /*0028*/ 	.byte	0x03, 0x50
        /*002a*/ 	.short	0x0000


	//----- nvinfo : EIATTR_MAXREG_COUNT
	.align		4
        /*002c*/ 	.byte	0x03, 0x1b
        /*002e*/ 	.short	0x00ff


	//----- nvinfo : EIATTR_MERCURY_ISA_VERSION
	.align		4
        /*0030*/ 	.byte	0x03, 0x5f
        /*0032*/ 	.short	0x0101


	//----- nvinfo : EIATTR_VRC_CTA_INIT_COUNT
	.align		4
        /*0034*/ 	.byte	0x02, 0x4a
	.zero		1
	.zero		1


	//----- nvinfo : EIATTR_EXIT_INSTR_OFFSETS
	.align		4
        /*0038*/ 	.byte	0x04, 0x1c
        /*003a*/ 	.short	(.L_22 - .L_21)


	//   ....[0]....
.L_21:
        /*003c*/ 	.word	0x00000070


	//   ....[1]....
        /*0040*/ 	.word	0x00000660


	//   ....[2]....
        /*0044*/ 	.word	0x00000960


	//   ....[3]....
        /*0048*/ 	.word	0x00000b20


	//   ....[4]....
        /*004c*/ 	.word	0x00000bf0


	//----- nvinfo : EIATTR_CBANK_PARAM_SIZE
	.align		4
.L_22:
        /*0050*/ 	.byte	0x03, 0x19
        /*0052*/ 	.short	0x000c


	//----- nvinfo : EIATTR_PARAM_CBANK
	.align		4
        /*0054*/ 	.byte	0x04, 0x0a
        /*0056*/ 	.short	(.L_24 - .L_23)
	.align		4
.L_23:
        /*0058*/ 	.word	index@(.nv.constant0._Z26pheromoneMatrixEvaporationPdi)
        /*005c*/ 	.short	0x0380
        /*005e*/ 	.short	0x000c


	//----- nvinfo : EIATTR_SW_WAR
	.align		4
.L_24:
        /*0060*/ 	.byte	0x04, 0x36
        /*0062*/ 	.short	(.L_26 - .L_25)
.L_25:
        /*0064*/ 	.word	0x00000008
.L_26:


//--------------------- .nv.info._Z15pheromoneAdjustPdiS_ii --------------------------
	.section	.nv.info._Z15pheromoneAdjustPdiS_ii,"",@"SHT_CUDA_INFO"
	.sectionflags	@""
	.align	4


	//----- nvinfo : EIATTR_CUDA_API_VERSION
	.align		4
        /*0000*/ 	.byte	0x04, 0x37
        /*0002*/ 	.short	(.L_28 - .L_27)
.L_27:
        /*0004*/ 	.word	0x00000082


	//----- nvinfo : EIATTR_KPARAM_INFO
	.align		4
.L_28:
        /*0008*/ 	.byte	0x04, 0x17
        /*000a*/ 	.short	(.L_30 - .L_29)
.L_29:
        /*000c*/ 	.word	0x00000000
        /*0010*/ 	.short	0x0004
        /*0012*/ 	.short	0x001c
        /*0014*/ 	.byte	0x00, 0xf0, 0x11, 0x00


	//----- nvinfo : EIATTR_KPARAM_INFO
	.align		4
.L_30:
        /*0018*/ 	.byte	0x04, 0x17
        /*001a*/ 	.short	(.L_32 - .L_31)
.L_31:
        /*001c*/ 	.word	0x00000000
        /*0020*/ 	.short	0x0003
        /*0022*/ 	.short	0x0018
        /*0024*/ 	.byte	0x00, 0xf0, 0x11, 0x00


	//----- nvinfo : EIATTR_KPARAM_INFO
	.align		4
.L_32:
        /*0028*/ 	.byte	0x04, 0x17
        /*002a*/ 	.short	(.L_34 - .L_33)
.L_33:
        /*002c*/ 	.word	0x00000000
        /*0030*/ 	.short	0x0002
        /*0032*/ 	.short	0x0010
        /*0034*/ 	.byte	0x00, 0xf5, 0x21, 0x00


	//----- nvinfo : EIATTR_KPARAM_INFO
	.align		4
.L_34:
        /*0038*/ 	.byte	0x04, 0x17
        /*003a*/ 	.short	(.L_36 - .L_35)
.L_35:
        /*003c*/ 	.word	0x00000000
        /*0040*/ 	.short	0x0001
        /*0042*/ 	.short	0x0008
        /*0044*/ 	.byte	0x00, 0xf0, 0x11, 0x00


	//----- nvinfo : EIATTR_KPARAM_INFO
	.align		4
.L_36:
        /*0048*/ 	.byte	0x04, 0x17
        /*004a*/ 	.short	(.L_38 - .L_37)
.L_37:
        /*004c*/ 	.word	0x00000000
        /*0050*/ 	.short	0x0000
        /*0052*/ 	.short	0x0000
        /*0054*/ 	.byte	0x00, 0xf5, 0x21, 0x00


	//----- nvinfo : EIATTR_SPARSE_MMA_MASK
	.align		4
.L_38:
        /*0058*/ 	.byte	0x03, 0x50
        /*005a*/ 	.short	0x0000


	//----- nvinfo : EIATTR_MAXREG_COUNT
	.align		4
        /*005c*/ 	.byte	0x03, 0x1b
        /*005e*/ 	.short	0x00ff


	//----- nvinfo : EIATTR_MERCURY_ISA_VERSION
	.align		4
        /*0060*/ 	.byte	0x03, 0x5f
        /*0062*/ 	.short	0x0101


	//----- nvinfo : EIATTR_VRC_CTA_INIT_COUNT
	.align		4
        /*0064*/ 	.byte	0x02, 0x4a
	.zero		1
	.zero		1


	//----- nvinfo : EIATTR_EXIT_INSTR_OFFSETS
	.align		4
        /*0068*/ 	.byte	0x04, 0x1c
        /*006a*/ 	.short	(.L_40 - .L_39)


	//   ....[0]....
.L_39:
        /*006c*/ 	.word	0x00000080


	//   ....[1]....
        /*0070*/ 	.word	0x00000b00


	//   ....[2]....
        /*0074*/ 	.word	0x00000ff0


	//   ....[3]....
        /*0078*/ 	.word	0x00001250


	//----- nvinfo : EIATTR_CRS_STACK_SIZE
	.align		4
.L_40:
        /*007c*/ 	.byte	0x04, 0x1e
        /*007e*/ 	.short	(.L_42 - .L_41)
.L_41:
        /*0080*/ 	.word	0x00000000


	//----- nvinfo : EIATTR_CBANK_PARAM_SIZE
	.align		4
.L_42:
        /*0084*/ 	.byte	0x03, 0x19
        /*0086*/ 	.short	0x0020


	//----- nvinfo : EIATTR_PARAM_CBANK
	.align		4
        /*0088*/ 	.byte	0x04, 0x0a
        /*008a*/ 	.short	(.L_44 - .L_43)
	.align		4
.L_43:
        /*008c*/ 	.word	index@(.nv.constant0._Z15pheromoneAdjustPdiS_ii)
        /*0090*/ 	.short	0x0380
        /*0092*/ 	.short	0x0020


	//----- nvinfo : EIATTR_SW_WAR
	.align		4
.L_44:
        /*0094*/ 	.byte	0x04, 0x36
        /*0096*/ 	.short	(.L_46 - .L_45)
.L_45:
        /*0098*/ 	.word	0x00000008
.L_46:


//--------------------- .nv.callgraph             --------------------------
	.section	.nv.callgraph,"",@"SHT_CUDA_CALLGRAPH"
	.align	4
	.sectionentsize	8
	.align		4
        /*0000*/ 	.word	0x00000000
	.align		4
        /*0004*/ 	.word	0xffffffff
	.align		4
        /*0008*/ 	.word	0x00000000
	.align		4
        /*000c*/ 	.word	0xfffffffe
	.align		4
        /*0010*/ 	.word	0x00000000
	.align		4
        /*0014*/ 	.word	0xfffffffd
	.align		4
        /*0018*/ 	.word	0x00000000
	.align		4
        /*001c*/ 	.word	0xfffffffc


//--------------------- .nv.constant3             --------------------------
	.section	.nv.constant3,"a",@progbits
	.align	8
.nv.constant3:
	.type		PHEROMONE_EVAPORATION_RATE,@object
	.size		PHEROMONE_EVAPORATION_RATE,(.L_0 - PHEROMONE_EVAPORATION_RATE)
PHEROMONE_EVAPORATION_RATE:
        /*0000*/ 	.byte	0x7b, 0x14, 0xae, 0x47, 0xe1, 0x7a, 0x84, 0x3f
.L_0:


//--------------------- .text._Z26pheromoneMatrixEvaporationPdi --------------------------
	.section	.text._Z26pheromoneMatrixEvaporationPdi,"ax",@progbits
	.align	128
        .global         _Z26pheromoneMatrixEvaporationPdi
        .type           _Z26pheromoneMatrixEvaporationPdi,@function
        .size           _Z26pheromoneMatrixEvaporationPdi,(.L_x_21 - _Z26pheromoneMatrixEvaporationPdi)
        .other          _Z26pheromoneMatrixEvaporationPdi,@"STO_CUDA_ENTRY STV_DEFAULT"
_Z26pheromoneMatrixEvaporationPdi:
.text._Z26pheromoneMatrixEvaporationPdi:
[----:B------:R-:W-:Y:S01]  /*0000*/  LDC R1, c[0x0][0x37c] ;  /* 0x0000df00ff017b82 */ /* 0x000fe20000000800 */
[----:B------:R-:W0:Y:S07]  /*0010*/  S2R R3, SR_TID.X ;  /* 0x0000000000037919 */ /* 0x000e2e0000002100 */
[----:B------:R-:W0:Y:S08]  /*0020*/  S2UR UR4, SR_CTAID.X ;  /* 0x00000000000479c3 */ /* 0x000e300000002500 */
[----:B------:R-:W1:Y:S01]  /*0030*/  LDC R0, c[0x0][0x388] ;  /* 0x0000e200ff007b82 */ /* 0x000e620000000800 */
[----:B0-----:R-:W-:-:S02]  /*0040*/  IADD3 R3, PT, PT, R3, UR4, RZ ;  /* 0x0000000403037c10 */ /* 0x001fc4000fffe0ff */
[----:B-1----:R-:W-:-:S04]  /*0050*/  ISETP.GE.AND P0, PT, R0, 0x1, PT ;  /* 0x000000010000780c */ /* 0x002fc80003f06270 */
[----:B------:R-:W-:-:S13]  /*0060*/  ISETP.GE.U32.OR P0, PT, R3, R0, !P0 ;  /* 0x000000000300720c */ /* 0x000fda0004706470 */
[----:B------:R-:W-:Y:S05]  /*0070*/  @P0 EXIT ;  /* 0x000000000000094d */ /* 0x000fea0003800000 */
[C---:B------:R-:W-:Y:S01]  /*0080*/  ISETP.GE.U32.AND P1, PT, R0.reuse, 0x10, PT ;  /* 0x000000100000780c */ /* 0x040fe20003f26070 */
[----:B------:R-:W0:Y:S01]  /*0090*/  LDCU.64 UR4, c[0x0][0x358] ;  /* 0x00006b00ff0477ac */ /* 0x000e220008000a00 */
[----:B------:R-:W-:Y:S01]  /*00a0*/  LOP3.LUT R22, R0, 0xf, RZ, 0xc0, !PT ;  /* 0x0000000f00167812 */ /* 0x000fe200078ec0ff */
[----:B------:R-:W-:-:S03]  /*00b0*/  HFMA2 R2, -RZ, RZ, 0, 0 ;  /* 0x00000000ff027431 */ /* 0x000fc600000001ff */
[----:B------:R-:W-:-:S07]  /*00c0*/  ISETP.NE.AND P0, PT, R22, RZ, PT ;  /* 0x000000ff1600720c */ /* 0x000fce0003f05270 */
[----:B------:R-:W-:Y:S06]  /*00d0*/  @!P1 BRA `(.L_x_0) ;  /* 0x0000000400609947 */ /* 0x000fec0003800000 */
[----:B------:R-:W1:Y:S01]  /*00e0*/  LDC.64 R4, c[0x0][0x380] ;  /* 0x0000e000ff047b82 */ /* 0x000e620000000a00 */
[----:B------:R-:W-:Y:S01]  /*00f0*/  LOP3.LUT R2, R0, 0x7ffffff0, RZ, 0xc0, !PT ;  /* 0x7ffffff000027812 */ /* 0x000fe200078ec0ff */
[----:B------:R-:W-:Y:S01]  /*0100*/  IMAD R7, R3, R0, 0x7 ;  /* 0x0000000703077424 */ /* 0x000fe200078e0200 */
[----:B------:R-:W2:Y:S02]  /*0110*/  LDCU.64 UR6, c[0x3][URZ] ;  /* 0x00c00000ff0677ac */ /* 0x000ea40008000a00 */
[----:B------:R-:W-:-:S07]  /*0120*/  IADD3 R6, PT, PT, -R2, RZ, RZ ;  /* 0x000000ff02067210 */ /* 0x000fce0007ffe1ff */
.L_x_1:
[----:B---3--:R-:W-:-:S04]  /*0130*/  VIADD R9, R7, 0xfffffff9 ;  /* 0xfffffff907097836 */ /* 0x008fc80000000000 */
[----:B-1----:R-:W-:-:S05]  /*0140*/  IMAD.WIDE.U32 R8, R9, 0x8, R4 ;  /* 0x0000000809087825 */ /* 0x002fca00078e0004 */
[----:B0-----:R-:W2:Y:S01]  /*0150*/  LDG.E.64 R10, desc[UR4][R8.64] ;  /* 0x00000004080a7981 */ /* 0x001ea2000c1e1b00 */
[----:B------:R-:W-:-:S05]  /*0160*/  IADD3 R13, PT, PT, R7, -0x6, RZ ;  /* 0xfffffffa070d7810 */ /* 0x000fca0007ffe0ff */
[----:B------:R-:W-:Y:S01]  /*0170*/  IMAD.WIDE.U32 R12, R13, 0x8, R4 ;  /* 0x000000080d0c7825 */ /* 0x000fe200078e0004 */
[----:B--2---:R-:W-:-:S07]  /*0180*/  DMUL R10, R10, UR6 ;  /* 0x000000060a0a7c28 */ /* 0x004fce0008000000 */
[----:B------:R0:W-:Y:S04]  /*0190*/  STG.E.64 desc[UR4][R8.64], R10 ;  /* 0x0000000a08007986 */ /* 0x0001e8000c101b04 */
[----:B------:R-:W2:Y:S01]  /*01a0*/  LDG.E.64 R14, desc[UR4][R12.64] ;  /* 0x000000040c0e7981 */ /* 0x000ea2000c1e1b00 */
        /* <DEDUP_REMOVED lines=9> */
[----:B0-----:R-:W3:Y:S01]  /*0240*/  LDG.E.64 R8, desc[UR4][R20.64] ;  /* 0x0000000414087981 */ /* 0x001ee2000c1e1b00 */
[----:B------:R-:W-:-:S04]  /*0250*/  VIADD R11, R7, 0xfffffffd ;  /* 0xfffffffd070b7836 */ /* 0x000fc80000000000 */
[----:B------:R-:W-:Y:S01]  /*0260*/  IMAD.WIDE.U32 R10, R11, 0x8, R4 ;  /* 0x000000080b0a7825 */ /* 0x000fe200078e0004 */
[----:B---3--:R-:W-:-:S07]  /*0270*/  DMUL R8, R8, UR6 ;  /* 0x0000000608087c28 */ /* 0x008fce0008000000 */
[----:B------:R0:W-:Y:S04]  /*0280*/  STG.E.64 desc[UR4][R20.64], R8 ;  /* 0x0000000814007986 */ /* 0x0001e8000c101b04 */
[----:B-1----:R-:W3:Y:S01]  /*0290*/  LDG.E.64 R12, desc[UR4][R10.64] ;  /* 0x000000040a0c7981 */ /* 0x002ee2000c1e1b00 */
[----:B------:R-:W-:-:S05]  /*02a0*/  IADD3 R15, PT, PT, R7, -0x2, RZ ;  /* 0xfffffffe070f7810 */ /* 0x000fca0007ffe0ff */
[----:B------:R-:W-:Y:S01]  /*02b0*/  IMAD.WIDE.U32 R14, R15, 0x8, R4 ;  /* 0x000000080f0e7825 */ /* 0x000fe200078e0004 */
[----:B---3--:R-:W-:-:S07]  /*02c0*/  DMUL R12, R12, UR6 ;  /* 0x000000060c0c7c28 */ /* 0x008fce0008000000 */
[----:B------:R1:W-:Y:S04]  /*02d0*/  STG.E.64 desc[UR4][R10.64], R12 ;  /* 0x0000000c0a007986 */ /* 0x0003e8000c101b04 */
[----:B--2---:R-:W2:Y:S01]  /*02e0*/  LDG.E.64 R16, desc[UR4][R14.64] ;  /* 0x000000040e107981 */ /* 0x004ea2000c1e1b00 */
[----:B------:R-:W-:-:S05]  /*02f0*/  IADD3 R19, PT, PT, R7, -0x1, RZ ;  /* 0xffffffff07137810 */ /* 0x000fca0007ffe0ff */
[----:B------:R-:W-:Y:S01]  /*0300*/  IMAD.WIDE.U32 R18, R19, 0x8, R4 ;  /* 0x0000000813127825 */ /* 0x000fe200078e0004 */
[----:B--2---:R-:W-:-:S07]  /*0310*/  DMUL R16, R16, UR6 ;  /* 0x0000000610107c28 */ /* 0x004fce0008000000 */
[----:B------:R2:W-:Y:S04]  /*0320*/  STG.E.64 desc[UR4][R14.64], R16 ;  /* 0x000000100e007986 */ /* 0x0005e8000c101b04 */
[----:B0-----:R-:W3:Y:S01]  /*0330*/  LDG.E.64 R8, desc[UR4][R18.64] ;  /* 0x0000000412087981 */ /* 0x001ee2000c1e1b00 */
[----:B------:R-:W-:Y:S01]  /*0340*/  IMAD.WIDE.U32 R20, R7, 0x8, R4 ;  /* 0x0000000807147825 */ /* 0x000fe200078e0004 */
[----:B---3--:R-:W-:-:S07]  /*0350*/  DMUL R8, R8, UR6 ;  /* 0x0000000608087c28 */ /* 0x008fce0008000000 */
[----:B------:R0:W-:Y:S04]  /*0360*/  STG.E.64 desc[UR4][R18.64], R8 ;  /* 0x0000000812007986 */ /* 0x0001e8000c101b04 */
[----:B------:R-:W3:Y:S01]  /*0370*/  LDG.E.64 R24, desc[UR4][R20.64] ;  /* 0x0000000414187981 */ /* 0x000ee2000c1e1b00 */
[----:B-1----:R-:W-:-:S05]  /*0380*/  IADD3 R11, PT, PT, R7, 0x1, RZ ;  /* 0x00000001070b7810 */ /* 0x002fca0007ffe0ff */
[----:B------:R-:W-:Y:S01]  /*0390*/  IMAD.WIDE.U32 R10, R11, 0x8, R4 ;  /* 0x000000080b0a7825 */ /* 0x000fe200078e0004 */
[----:B---3--:R-:W-:-:S07]  /*03a0*/  DMUL R24, R24, UR6 ;  /* 0x0000000618187c28 */ /* 0x008fce0008000000 */
[----:B------:R1:W-:Y:S04]  /*03b0*/  STG.E.64 desc[UR4][R20.64], R24 ;  /* 0x0000001814007986 */ /* 0x0003e8000c101b04 */
[----:B------:R-:W3:Y:S01]  /*03c0*/  LDG.E.64 R12, desc[UR4][R10.64] ;  /* 0x000000040a0c7981 */ /* 0x000ee2000c1e1b00 */
[----:B--2---:R-:W-:-:S04]  /*03d0*/  VIADD R15, R7, 0x2 ;  /* 0x00000002070f7836 */ /* 0x004fc80000000000 */
[----:B------:R-:W-:Y:S01]  /*03e0*/  IMAD.WIDE.U32 R14, R15, 0x8, R4 ;  /* 0x000000080f0e7825 */ /* 0x000fe200078e0004 */
[----:B---3--:R-:W-:-:S07]  /*03f0*/  DMUL R12, R12, UR6 ;  /* 0x000000060c0c7c28 */ /* 0x008fce0008000000 */
[----:B------:R2:W-:Y:S04]  /*0400*/  STG.E.64 desc[UR4][R10.64], R12 ;  /* 0x0000000c0a007986 */ /* 0x0005e8000c101b04 */
[----:B0-----:R-:W3:Y:S01]  /*0410*/  LDG.E.64 R8, desc[UR4][R14.64] ;  /* 0x000000040e087981 */ /* 0x001ee2000c1e1b00 */
[----:B------:R-:W-:-:S05]  /*0420*/  IADD3 R17, PT, PT, R7, 0x3, RZ ;  /* 0x0000000307117810 */ /* 0x000fca0007ffe0ff */
        /* <DEDUP_REMOVED lines=8> */
[----:B--2---:R-:W2:Y:S01]  /*04b0*/  LDG.E.64 R10, desc[UR4][R20.64] ;  /* 0x00000004140a7981 */ /* 0x004ea2000c1e1b00 */
[----:B------:R-:W-:-:S05]  /*04c0*/  IADD3 R13, PT, PT, R7, 0x5, RZ ;  /* 0x00000005070d7810 */ /* 0x000fca0007ffe0ff */
        /* <DEDUP_REMOVED lines=9> */
[----:B------:R-:W-:-:S05]  /*0560*/  IADD3 R19, PT, PT, R7, 0x7, RZ ;  /* 0x0000000707137810 */ /* 0x000fca0007ffe0ff */
        /* <DEDUP_REMOVED lines=8> */
[----:B0-----:R-:W2:Y:S01]  /*05f0*/  LDG.E.64 R8, desc[UR4][R20.64] ;  /* 0x0000000414087981 */ /* 0x001ea2000c1e1b00 */
[----:B------:R-:W-:Y:S01]  /*0600*/  IADD3 R6, PT, PT, R6, 0x10, RZ ;  /* 0x0000001006067810 */ /* 0x000fe20007ffe0ff */
[----:B------:R-:W-:-:S03]  /*0610*/  VIADD R7, R7, 0x10 ;  /* 0x0000001007077836 */ /* 0x000fc60000000000 */
[----:B------:R-:W-:Y:S01]  /*0620*/  ISETP.NE.AND P1, PT, R6, RZ, PT ;  /* 0x000000ff0600720c */ /* 0x000fe20003f25270 */
[----:B--2---:R-:W-:-:S07]  /*0630*/  DMUL R8, R8, UR6 ;  /* 0x0000000608087c28 */ /* 0x004fce0008000000 */
[----:B------:R3:W-:Y:S05]  /*0640*/  STG.E.64 desc[UR4][R20.64], R8 ;  /* 0x0000000814007986 */ /* 0x0007ea000c101b04 */
[----:B------:R-:W-:Y:S05]  /*0650*/  @P1 BRA `(.L_x_1) ;  /* 0xfffffff800b41947 */ /* 0x000fea000383ffff */
.L_x_0:
[----:B0-----:R-:W-:Y:S05]  /*0660*/  @!P0 EXIT ;  /* 0x000000000000894d */ /* 0x001fea0003800000 */
[----:B------:R-:W-:Y:S02]  /*0670*/  ISETP.GE.U32.AND P0, PT, R22, 0x8, PT ;  /* 0x000000081600780c */ /* 0x000fe40003f06070 */
[----:B------:R-:W-:-:S04]  /*0680*/  LOP3.LUT R6, R0, 0x7, RZ, 0xc0, !PT ;  /* 0x0000000700067812 */ /* 0x000fc800078ec0ff */
[----:B------:R-:W-:-:S07]  /*0690*/  ISETP.NE.AND P1, PT, R6, RZ, PT ;  /* 0x000000ff0600720c */ /* 0x000fce0003f25270 */
[----:B------:R-:W-:Y:S06]  /*06a0*/  @!P0 BRA `(.L_x_2) ;  /* 0x0000000000ac8947 */ /* 0x000fec0003800000 */
[----:B------:R-:W3:Y:S01]  /*06b0*/  LDC.64 R4, c[0x0][0x380] ;  /* 0x0000e000ff047b82 */ /* 0x000ee20000000a00 */
[----:B------:R-:W-:Y:S01]  /*06c0*/  IMAD R7, R3, R0, R2 ;  /* 0x0000000003077224 */ /* 0x000fe200078e0202 */
[----:B------:R-:W0:Y:S03]  /*06d0*/  LDCU.64 UR6, c[0x3][URZ] ;  /* 0x00c00000ff0677ac */ /* 0x000e260008000a00 */
[----:B---3--:R-:W-:-:S05]  /*06e0*/  IMAD.WIDE.U32 R8, R7, 0x8, R4 ;  /* 0x0000000807087825 */ /* 0x008fca00078e0004 */
[----:B------:R-:W0:Y:S01]  /*06f0*/  LDG.E.64 R10, desc[UR4][R8.64] ;  /* 0x00000004080a7981 */ /* 0x000e22000c1e1b00 */
[----:B------:R-:W-:-:S05]  /*0700*/  IADD3 R13, PT, PT, R7, 0x1, RZ ;  /* 0x00000001070d7810 */ /* 0x000fca0007ffe0ff */
[----:B------:R-:W-:Y:S01]  /*0710*/  IMAD.WIDE.U32 R12, R13, 0x8, R4 ;  /* 0x000000080d0c7825 */ /* 0x000fe200078e0004 */
[----:B0-----:R-:W-:-:S07]  /*0720*/  DMUL R10, R10, UR6 ;  /* 0x000000060a0a7c28 */ /* 0x001fce0008000000 */
[----:B------:R0:W-:Y:S04]  /*0730*/  STG.E.64 desc[UR4][R8.64], R10 ;  /* 0x0000000a08007986 */ /* 0x0001e8000c101b04 */
[----:B------:R-:W2:Y:S01]  /*0740*/  LDG.E.64 R14, desc[UR4][R12.64] ;  /* 0x000000040c0e7981 */ /* 0x000ea2000c1e1b00 */
[----:B------:R-:W-:-:S05]  /*0750*/  IADD3 R17, PT, PT, R7, 0x2, RZ ;  /* 0x0000000207117810 */ /* 0x000fca0007ffe0ff */
[----:B------:R-:W-:Y:S01]  /*0760*/  IMAD.WIDE.U32 R16, R17, 0x8, R4 ;  /* 0x0000000811107825 */ /* 0x000fe200078e0004 */
[----:B--2---:R-:W-:-:S07]  /*0770*/  DMUL R14, R14, UR6 ;  /* 0x000000060e0e7c28 */ /* 0x004fce0008000000 */
[----:B------:R1:W-:Y:S04]  /*0780*/  STG.E.64 desc[UR4][R12.64], R14 ;  /* 0x0000000e0c007986 */ /* 0x0003e8000c101b04 */
[----:B------:R-:W2:Y:S01]  /*0790*/  LDG.E.64 R18, desc[UR4][R16.64] ;  /* 0x0000000410127981 */ /* 0x000ea2000c1e1b00 */
        /* <DEDUP_REMOVED lines=20> */
[----:B------:R-:W-:-:S05]  /*08e0*/  IADD3 R7, PT, PT, R7, 0x7, RZ ;  /* 0x0000000707077810 */ /* 0x000fca0007ffe0ff */
[----:B------:R-:W-:Y:S01]  /*08f0*/  IMAD.WIDE.U32 R4, R7, 0x8, R4 ;  /* 0x0000000807047825 */ /* 0x000fe200078e0004 */
[----:B---3--:R-:W-:-:S07]  /*0900*/  DMUL R8, R8, UR6 ;  /* 0x0000000608087c28 */ /* 0x008fce0008000000 */
[----:B------:R2:W-:Y:S04]  /*0910*/  STG.E.64 desc[UR4][R18.64], R8 ;  /* 0x0000000812007986 */ /* 0x0005e8000c101b04 */
[----:B-1----:R-:W3:Y:S01]  /*0920*/  LDG.E.64 R10, desc[UR4][R4.64] ;  /* 0x00000004040a7981 */ /* 0x002ee2000c1e1b00 */
[----:B------:R-:W-:Y:S01]  /*0930*/  VIADD R2, R2, 0x8 ;  /* 0x0000000802027836 */ /* 0x000fe20000000000 */
[----:B---3--:R-:W-:-:S07]  /*0940*/  DMUL R10, R10, UR6 ;  /* 0x000000060a0a7c28 */ /* 0x008fce0008000000 */
[----:B------:R2:W-:Y:S04]  /*0950*/  STG.E.64 desc[UR4][R4.64], R10 ;  /* 0x0000000a04007986 */ /* 0x0005e8000c101b04 */
.L_x_2:
[----:B------:R-:W-:Y:S05]  /*0960*/  @!P1 EXIT ;  /* 0x000000000000994d */ /* 0x000fea0003800000 */
[----:B------:R-:W-:Y:S02]  /*0970*/  ISETP.GE.U32.AND P0, PT, R6, 0x4, PT ;  /* 0x000000040600780c */ /* 0x000fe40003f06070 */
[----:B--2---:R-:W-:-:S04]  /*0980*/  LOP3.LUT R4, R0, 0x3, RZ, 0xc0, !PT ;  /* 0x0000000300047812 */ /* 0x004fc800078ec0ff */
        /* <DEDUP_REMOVED lines=21> */
[----:B------:R-:W2:Y:S01]  /*0ae0*/  LDG.E.64 R6, desc[UR4][R20.64] ;  /* 0x0000000414067981 */ /* 0x000ea2000c1e1b00 */
[----:B------:R-:W-:Y:S01]  /*0af0*/  VIADD R2, R2, 0x4 ;  /* 0x0000000402027836 */ /* 0x000fe20000000000 */
[----:B--2---:R-:W-:-:S07]  /*0b00*/  DMUL R6, R6, UR6 ;  /* 0x0000000606067c28 */ /* 0x004fce0008000000 */
[----:B------:R0:W-:Y:S04]  /*0b10*/  STG.E.64 desc[UR4][R20.64], R6 ;  /* 0x0000000614007986 */ /* 0x0001e8000c101b04 */
.L_x_3:
[----:B------:R-:W-:Y:S05]  /*0b20*/  @!P1 EXIT ;  /* 0x000000000000994d */ /* 0x000fea0003800000 */
[----:B0-----:R-:W0:Y:S01]  /*0b30*/  LDC.64 R6, c[0x0][0x380] ;  /* 0x0000e000ff067b82 */ /* 0x001e220000000a00 */
[----:B---3--:R-:W-:Y:S01]  /*0b40*/  IMAD R9, R3, R0, R2 ;  /* 0x0000000003097224 */ /* 0x008fe200078e0202 */
[----:B------:R-:W-:Y:S01]  /*0b50*/  IADD3 R0, PT, PT, -R4, RZ, RZ ;  /* 0x000000ff04007210 */ /* 0x000fe20007ffe1ff */
[----:B------:R-:W1:Y:S06]  /*0b60*/  LDCU.64 UR6, c[0x3][URZ] ;  /* 0x00c00000ff0677ac */ /* 0x000e6c0008000a00 */
.L_x_4:
[----:B0-2---:R-:W-:-:S05]  /*0b70*/  IMAD.WIDE.U32 R2, R9, 0x8, R6 ;  /* 0x0000000809027825 */ /* 0x005fca00078e0006 */
[----:B------:R-:W1:Y:S01]  /*0b80*/  LDG.E.64 R4, desc[UR4][R2.64] ;  /* 0x0000000402047981 */ /* 0x000e62000c1e1b00 */
[----:B------:R-:W-:Y:S02]  /*0b90*/  IADD3 R0, PT, PT, R0, 0x1, RZ ;  /* 0x0000000100007810 */ /* 0x000fe40007ffe0ff */
[----:B------:R-:W-:Y:S02]  /*0ba0*/  IADD3 R9, PT, PT, R9, 0x1, RZ ;  /* 0x0000000109097810 */ /* 0x000fe40007ffe0ff */
[----:B------:R-:W-:Y:S01]  /*0bb0*/  ISETP.NE.AND P0, PT, R0, RZ, PT ;  /* 0x000000ff0000720c */ /* 0x000fe20003f05270 */
[----:B-1----:R-:W-:-:S07]  /*0bc0*/  DMUL R4, R4, UR6 ;  /* 0x0000000604047c28 */ /* 0x002fce0008000000 */
[----:B------:R2:W-:Y:S05]  /*0bd0*/  STG.E.64 desc[UR4][R2.64], R4 ;  /* 0x0000000402007986 */ /* 0x0005ea000c101b04 */
[----:B------:R-:W-:Y:S05]  /*0be0*/  @P0 BRA `(.L_x_4) ;  /* 0xfffffffc00e00947 */ /* 0x000fea000383ffff */
[----:B------:R-:W-:Y:S05]  /*0bf0*/  EXIT ;  /* 0x000000000000794d */ /* 0x000fea0003800000 */
.L_x_5:
[----:B------:R-:W-:-:S00]  /*0c00*/  BRA `(.L_x_5) ;  /* 0xfffffffc00fc7947 */ /* 0x000fc0000383ffff */
[----:B------:R-:W-:-:S00]  /*0c10*/  NOP ;  /* 0x0000000000007918 */ /* 0x000fc00000000000 */
        /* <DEDUP_REMOVED lines=14> */
.L_x_21:


//--------------------- .text._Z15pheromoneAdjustPdiS_ii --------------------------
	.section	.text._Z15pheromoneAdjustPdiS_ii,"ax",@progbits
	.align	128
        .global         _Z15pheromoneAdjustPdiS_ii
        .type           _Z15pheromoneAdjustPdiS_ii,@function
        .size           _Z15pheromoneAdjustPdiS_ii,(.L_x_20 - _Z15pheromoneAdjustPdiS_ii)
        .other          _Z15pheromoneAdjustPdiS_ii,@"STO_CUDA_ENTRY STV_DEFAULT"
_Z15pheromoneAdjustPdiS_ii:
.text._Z15pheromoneAdjustPdiS_ii:
[----:B------:R-:W-:Y:S01]  /*0000*/  LDC R1, c[0x0][0x37c] ;  /* 0x0000df00ff017b82 */ /* 0x000fe20000000800 */
[----:B------:R-:W0:Y:S07]  /*0010*/  S2R R3, SR_TID.X ;  /* 0x0000000000037919 */ /* 0x000e2e0000002100 */
[----:B------:R-:W0:Y:S01]  /*0020*/  S2UR UR4, SR_CTAID.X ;  /* 0x00000000000479c3 */ /* 0x000e220000002500 */
[----:B------:R-:W1:Y:S02]  /*0030*/  LDCU.64 UR6, c[0x0][0x398] ;  /* 0x00007300ff0677ac */ /* 0x000e640008000a00 */
[----:B-1----:R-:W-:-:S05]  /*0040*/  IMAD.U32 R26, RZ, RZ, UR6 ;  /* 0x00000006ff1a7e24 */ /* 0x002fca000f8e00ff */
[----:B------:R-:W-:Y:S01]  /*0050*/  ISETP.GE.AND P0, PT, R26, RZ, PT ;  /* 0x000000ff1a00720c */ /* 0x000fe20003f06270 */
[----:B0-----:R-:W-:-:S05]  /*0060*/  VIADD R3, R3, UR4 ;  /* 0x0000000403037c36 */ /* 0x001fca0008000000 */
[----:B------:R-:W-:-:S13]  /*0070*/  ISETP.GE.U32.OR P0, PT, R3, UR7, !P0 ;  /* 0x0000000703007c0c */ /* 0x000fda000c706470 */
[----:B------:R-:W-:Y:S05]  /*0080*/  @P0 EXIT ;  /* 0x000000000000094d */ /* 0x000fea0003800000 */
[----:B------:R-:W0:Y:S01]  /*0090*/  LDC.64 R10, c[0x0][0x390] ;  /* 0x0000e400ff0a7b82 */ /* 0x000e220000000a00 */
[C---:B------:R-:W-:Y:S01]  /*00a0*/  ISETP.GE.U32.AND P0, PT, R26.reuse, 0x3, PT ;  /* 0x000000031a00780c */ /* 0x040fe20003f06070 */
[----:B------:R-:W-:Y:S01]  /*00b0*/  IMAD R22, R3, R26, R3 ;  /* 0x0000001a03167224 */ /* 0x000fe200078e0203 */
[----:B------:R-:W1:Y:S01]  /*00c0*/  LDCU.64 UR6, c[0x0][0x358] ;  /* 0x00006b00ff0677ac */ /* 0x000e620008000a00 */
[----:B------:R-:W-:Y:S01]  /*00d0*/  IADD3 R9, PT, PT, R26, 0x1, RZ ;  /* 0x000000011a097810 */ /* 0x000fe20007ffe0ff */
[----:B------:R-:W-:Y:S02]  /*00e0*/  IMAD.MOV.U32 R8, RZ, RZ, RZ ;  /* 0x000000ffff087224 */ /* 0x000fe400078e00ff */
[----:B0-----:R-:W-:-:S07]  /*00f0*/  IMAD.WIDE.U32 R10, R22, 0x8, R10 ;  /* 0x00000008160a7825 */ /* 0x001fce00078e000a */
[----:B-1----:R-:W-:Y:S05]  /*0100*/  @!P0 BRA `(.L_x_6) ;  /* 0x0000000800788947 */ /* 0x002fea0003800000 */
[----:B------:R-:W0:Y:S01]  /*0110*/  LDC.64 R12, c[0x0][0x390] ;  /* 0x0000e400ff0c7b82 */ /* 0x000e220000000a00 */
[----:B------:R-:W1:Y:S01]  /*0120*/  LDCU UR4, c[0x0][0x398] ;  /* 0x00007300ff0477ac */ /* 0x000e620008000800 */
[C---:B------:R-:W-:Y:S01]  /*0130*/  SHF.L.U32 R6, R26.reuse, 0x2, RZ ;  /* 0x000000021a067819 */ /* 0x040fe200000006ff */
[C---:B------:R-:W-:Y:S01]  /*0140*/  IMAD.SHL.U32 R7, R26.reuse, 0x2, RZ ;  /* 0x000000021a077824 */ /* 0x040fe200078e00ff */
[----:B------:R-:W-:Y:S01]  /*0150*/  LOP3.LUT R8, R9, 0xfffffffc, RZ, 0xc0, !PT ;  /* 0xfffffffc09087812 */ /* 0x000fe200078ec0ff */
[----:B------:R-:W-:Y:S01]  /*0160*/  IMAD R5, R26, 0x3, RZ ;  /* 0x000000031a057824 */ /* 0x000fe200078e02ff */
[----:B------:R-:W-:Y:S01]  /*0170*/  IADD3 R2, PT, PT, R6, 0x4, RZ ;  /* 0x0000000406027810 */ /* 0x000fe20007ffe0ff */
[----:B------:R-:W-:Y:S02]  /*0180*/  IMAD.MOV R4, RZ, RZ, -R26 ;  /* 0x000000ffff047224 */ /* 0x000fe400078e0a1a */
[----:B------:R-:W-:Y:S02]  /*0190*/  VIADD R3, R22, 0x2 ;  /* 0x0000000216037836 */ /* 0x000fe40000000000 */
[----:B-1----:R-:W-:Y:S01]  /*01a0*/  IMAD.U32 R0, RZ, RZ, UR4 ;  /* 0x00000004ff007e24 */ /* 0x002fe2000f8e00ff */
[----:B------:R-:W-:-:S06]  /*01b0*/  UMOV UR4, URZ ;  /* 0x000000ff00047c82 */ /* 0x000fcc0008000000 */
.L_x_11:
[----:B01----:R-:W-:-:S06]  /*01c0*/  IMAD.WIDE.U32 R18, R0, 0x8, R12 ;  /* 0x0000000800127825 */ /* 0x003fcc00078e000c */
[----:B------:R-:W2:Y:S01]  /*01d0*/  LDG.E.64 R18, desc[UR6][R18.64] ;  /* 0x0000000612127981 */ /* 0x000ea2000c1e1b00 */
[----:B------:R-:W-:Y:S01]  /*01e0*/  ISETP.NE.AND P0, PT, R4, RZ, PT ;  /* 0x000000ff0400720c */ /* 0x000fe20003f05270 */
[C---:B------:R-:W-:Y:S01]  /*01f0*/  VIADD R17, R3.reuse, 0xffffffff ;  /* 0xffffffff03117836 */ /* 0x040fe20000000000 */
[----:B------:R-:W-:-:S03]  /*0200*/  IADD3 R29, PT, PT, R3, -0x2, RZ ;  /* 0xfffffffe031d7810 */ /* 0x000fc60007ffe0ff */
[----:B------:R-:W-:-:S04]  /*0210*/  IMAD.WIDE.U32 R16, R17, 0x8, R12 ;  /* 0x0000000811107825 */ /* 0x000fc800078e000c */
[----:B------:R-:W-:-:S04]  /*0220*/  IMAD.WIDE.U32 R28, R29, 0x8, R12 ;  /* 0x000000081d1c7825 */ /* 0x000fc800078e000c */
[----:B------:R-:W3:Y:S04]  /*0230*/  @!P0 LDG.E.64 R14, desc[UR6][R10.64] ;  /* 0x000000060a0e8981 */ /* 0x000ee8000c1e1b00 */
[----:B------:R-:W4:Y:S04]  /*0240*/  @P0 LDG.E.64 R20, desc[UR6][R16.64] ;  /* 0x0000000610140981 */ /* 0x000f28000c1e1b00 */
[----:B------:R-:W5:Y:S01]  /*0250*/  LDG.E.64 R28, desc[UR6][R28.64] ;  /* 0x000000061c1c7981 */ /* 0x000f62000c1e1b00 */
[----:B--2---:R-:W0:Y:S01]  /*0260*/  MUFU.RCP64H R27, R19 ;  /* 0x00000013001b7308 */ /* 0x004e220000001800 */
[----:B------:R-:W-:-:S07]  /*0270*/  VIADD R26, R19, 0x300402 ;  /* 0x00300402131a7836 */ /* 0x000fce0000000000 */
[----:B---3--:R-:W1:Y:S01]  /*0280*/  @!P0 F2I.F64.TRUNC R14, R14 ;  /* 0x0000000e000e8311 */ /* 0x008e62000030d100 */
[----:B0-----:R-:W-:-:S07]  /*0290*/  DFMA R24, -R18, R26, 1 ;  /* 0x3ff000001218742b */ /* 0x001fce000000011a */
[----:B----4-:R0:W2:Y:S01]  /*02a0*/  @P0 F2I.F64.TRUNC R14, R20 ;  /* 0x00000014000e0311 */ /* 0x0100a2000030d100 */
[----:B------:R-:W-:Y:S01]  /*02b0*/  FSETP.GEU.AND P0, PT, |R26|, 5.8789094863358348022e-39, PT ;  /* 0x004004021a00780b */ /* 0x000fe20003f0e200 */
[----:B------:R-:W-:-:S06]  /*02c0*/  DFMA R24, R24, R24, R24 ;  /* 0x000000181818722b */ /* 0x000fcc0000000018 */
[----:B-----5:R3:W4:Y:S02]  /*02d0*/  F2I.F64.TRUNC R15, R28 ;  /* 0x0000001c000f7311 */ /* 0x020724000030d100 */
[----:B------:R-:W-:-:S08]  /*02e0*/  DFMA R24, R26, R24, R26 ;  /* 0x000000181a18722b */ /* 0x000fd0000000001a */
[----:B0-----:R-:W-:-:S08]  /*02f0*/  DFMA R20, -R18, R24, 1 ;  /* 0x3ff000001214742b */ /* 0x001fd00000000118 */
[----:B------:R-:W-:Y:S01]  /*0300*/  DFMA R20, R24, R20, R24 ;  /* 0x000000141814722b */ /* 0x000fe20000000018 */
[----:B-1234-:R-:W-:Y:S10]  /*0310*/  @P0 BRA `(.L_x_7) ;  /* 0x0000000000180947 */ /* 0x01eff40003800000 */
[----:B------:R-:W-:Y:S02]  /*0320*/  LOP3.LUT R24, R19, 0x7fffffff, RZ, 0xc0, !PT ;  /* 0x7fffffff13187812 */ /* 0x000fe400078ec0ff */
[----:B------:R-:W-:Y:S02]  /*0330*/  MOV R23, 0x360 ;  /* 0x0000036000177802 */ /* 0x000fe40000000f00 */
[----:B------:R-:W-:-:S07]  /*0340*/  IADD3 R24, PT, PT, R24, -0x100000, RZ ;  /* 0xfff0000018187810 */ /* 0x000fce0007ffe0ff */
[----:B------:R-:W-:Y:S05]  /*0350*/  CALL.REL.NOINC `($__internal_0_$__cuda_sm20_dblrcp_rn_slowpath_v3) ;  /* 0x0000000c00c07944 */ /* 0x000fea0003c00000 */
[----:B------:R-:W-:Y:S01]  /*0360*/  IMAD.MOV.U32 R20, RZ, RZ, R18 ;  /* 0x000000ffff147224 */ /* 0x000fe200078e0012 */
[----:B------:R-:W-:-:S07]  /*0370*/  MOV R21, R19 ;  /* 0x0000001300157202 */ /* 0x000fce0000000f00 */
.L_x_7:
[----:B------:R-:W0:Y:S08]  /*0380*/  LDC R23, c[0x0][0x398] ;  /* 0x0000e600ff177b82 */ /* 0x000e300000000800 */
[----:B------:R-:W1:Y:S01]  /*0390*/  LDC.64 R18, c[0x0][0x380] ;  /* 0x0000e000ff127b82 */ /* 0x000e620000000a00 */
[----:B0-----:R-:W-:-:S04]  /*03a0*/  IMAD R15, R15, R23, R14 ;  /* 0x000000170f0f7224 */ /* 0x001fc800078e020e */
[----:B-1----:R-:W-:-:S05]  /*03b0*/  IMAD.WIDE R24, R15, 0x8, R18 ;  /* 0x000000080f187825 */ /* 0x002fca00078e0212 */
[----:B------:R-:W2:Y:S01]  /*03c0*/  LDG.E.64 R14, desc[UR6][R24.64] ;  /* 0x00000006180e7981 */ /* 0x000ea2000c1e1b00 */
[----:B------:R-:W-:Y:S01]  /*03d0*/  VIADD R19, R7, 0x1 ;  /* 0x0000000107137836 */ /* 0x000fe20000000000 */
[----:B------:R-:W-:-:S03]  /*03e0*/  UIADD3 UR5, UPT, UPT, UR4, 0x1, URZ ;  /* 0x0000000104057890 */ /* 0x000fc6000fffe0ff */
[----:B------:R-:W-:-:S03]  /*03f0*/  IMAD.WIDE.U32 R18, R19, 0x8, R12 ;  /* 0x0000000813127825 */ /* 0x000fc600078e000c */
[----:B------:R-:W-:Y:S01]  /*0400*/  ISETP.NE.AND P0, PT, R23, UR5, PT ;  /* 0x0000000517007c0c */ /* 0x000fe2000bf05270 */
[----:B--2---:R-:W-:Y:S01]  /*0410*/  DADD R20, R14, R20 ;  /* 0x000000000e147229 */ /* 0x004fe20000000014 */
[----:B------:R-:W-:-:S06]  /*0420*/  IMAD.WIDE.U32 R14, R3, 0x8, R12 ;  /* 0x00000008030e7825 */ /* 0x000fcc00078e000c */
[----:B------:R0:W-:Y:S04]  /*0430*/  STG.E.64 desc[UR6][R24.64], R20 ;  /* 0x0000001418007986 */ /* 0x0001e8000c101b06 */
[----:B------:R-:W2:Y:S04]  /*0440*/  LDG.E.64 R18, desc[UR6][R18.64] ;  /* 0x0000000612127981 */ /* 0x000ea8000c1e1b00 */
[----:B------:R1:W3:Y:S04]  /*0450*/  LDG.E.64 R28, desc[UR6][R16.64] ;  /* 0x00000006101c7981 */ /* 0x0002e8000c1e1b00 */
[----:B0-----:R-:W1:Y:S04]  /*0460*/  @P0 LDG.E.64 R24, desc[UR6][R14.64] ;  /* 0x000000060e180981 */ /* 0x001e68000c1e1b00 */
[----:B------:R-:W4:Y:S01]  /*0470*/  @!P0 LDG.E.64 R20, desc[UR6][R10.64] ;  /* 0x000000060a148981 */ /* 0x000f22000c1e1b00 */
[----:B--2---:R-:W0:Y:S01]  /*0480*/  MUFU.RCP64H R27, R19 ;  /* 0x00000013001b7308 */ /* 0x004e220000001800 */
[----:B------:R-:W-:-:S07]  /*0490*/  IADD3 R26, PT, PT, R19, 0x300402, RZ ;  /* 0x00300402131a7810 */ /* 0x000fce0007ffe0ff */
[----:B-1----:R0:W1:Y:S02]  /*04a0*/  @P0 F2I.F64.TRUNC R16, R24 ;  /* 0x0000001800100311 */ /* 0x002064000030d100 */
[----:B0-----:R-:W-:-:S08]  /*04b0*/  DFMA R24, -R18, R26, 1 ;  /* 0x3ff000001218742b */ /* 0x001fd0000000011a */
[----:B------:R-:W-:Y:S01]  /*04c0*/  DFMA R24, R24, R24, R24 ;  /* 0x000000181818722b */ /* 0x000fe20000000018 */
[----:B----4-:R0:W2:Y:S01]  /*04d0*/  @!P0 F2I.F64.TRUNC R16, R20 ;  /* 0x0000001400108311 */ /* 0x0100a2000030d100 */
[----:B------:R-:W-:-:S06]  /*04e0*/  FSETP.GEU.AND P0, PT, |R26|, 5.8789094863358348022e-39, PT ;  /* 0x004004021a00780b */ /* 0x000fcc0003f0e200 */
[----:B------:R-:W-:Y:S01]  /*04f0*/  DFMA R24, R26, R24, R26 ;  /* 0x000000181a18722b */ /* 0x000fe2000000001a */
[----:B---3--:R3:W4:Y:S07]  /*0500*/  F2I.F64.TRUNC R17, R28 ;  /* 0x0000001c00117311 */ /* 0x00872e000030d100 */
[----:B0-----:R-:W-:-:S08]  /*0510*/  DFMA R20, -R18, R24, 1 ;  /* 0x3ff000001214742b */ /* 0x001fd00000000118 */
[----:B------:R-:W-:Y:S01]  /*0520*/  DFMA R20, R24, R20, R24 ;  /* 0x000000141814722b */ /* 0x000fe20000000018 */
[----:B-1234-:R-:W-:Y:S10]  /*0530*/  @P0 BRA `(.L_x_8) ;  /* 0x0000000000180947 */ /* 0x01eff40003800000 */
[----:B------:R-:W-:Y:S02]  /*0540*/  LOP3.LUT R24, R19, 0x7fffffff, RZ, 0xc0, !PT ;  /* 0x7fffffff13187812 */ /* 0x000fe400078ec0ff */
[----:B------:R-:W-:-:S03]  /*0550*/  MOV R23, 0x580 ;  /* 0x0000058000177802 */ /* 0x000fc60000000f00 */
[----:B------:R-:W-:-:S07]  /*0560*/  VIADD R24, R24, 0xfff00000 ;  /* 0xfff0000018187836 */ /* 0x000fce0000000000 */
[----:B------:R-:W-:Y:S05]  /*0570*/  CALL.REL.NOINC `($__internal_0_$__cuda_sm20_dblrcp_rn_slowpath_v3) ;  /* 0x0000000c00387944 */ /* 0x000fea0003c00000 */
[----:B------:R-:W-:Y:S01]  /*0580*/  MOV R20, R18 ;  /* 0x0000001200147202 */ /* 0x000fe20000000f00 */
[----:B------:R-:W-:-:S07]  /*0590*/  IMAD.MOV.U32 R21, RZ, RZ, R19 ;  /* 0x000000ffff157224 */ /* 0x000fce00078e0013 */
.L_x_8:
[----:B------:R-:W0:Y:S08]  /*05a0*/  LDC R23, c[0x0][0x398] ;  /* 0x0000e600ff177b82 */ /* 0x000e300000000800 */
[----:B------:R-:W1:Y:S01]  /*05b0*/  LDC.64 R18, c[0x0][0x380] ;  /* 0x0000e000ff127b82 */ /* 0x000e620000000a00 */
[----:B0-----:R-:W-:-:S04]  /*05c0*/  IMAD R17, R17, R23, R16 ;  /* 0x0000001711117224 */ /* 0x001fc800078e0210 */
[----:B-1----:R-:W-:-:S05]  /*05d0*/  IMAD.WIDE R24, R17, 0x8, R18 ;  /* 0x0000000811187825 */ /* 0x002fca00078e0212 */
[----:B------:R-:W2:Y:S01]  /*05e0*/  LDG.E.64 R16, desc[UR6][R24.64] ;  /* 0x0000000618107981 */ /* 0x000ea2000c1e1b00 */
[----:B------:R-:W-:Y:S01]  /*05f0*/  UIADD3 UR5, UPT, UPT, UR4, 0x2, URZ ;  /* 0x0000000204057890 */ /* 0x000fe2000fffe0ff */
[----:B------:R-:W-:-:S05]  /*0600*/  IADD3 R19, PT, PT, R3, 0x1, RZ ;  /* 0x0000000103137810 */ /* 0x000fca0007ffe0ff */
[----:B------:R-:W-:Y:S01]  /*0610*/  ISETP.NE.AND P0, PT, R23, UR5, PT ;  /* 0x0000000517007c0c */ /* 0x000fe2000bf05270 */
[----:B------:R-:W-:Y:S01]  /*0620*/  VIADD R23, R5, 0x2 ;  /* 0x0000000205177836 */ /* 0x000fe20000000000 */
[----:B--2---:R-:W-:Y:S01]  /*0630*/  DADD R20, R16, R20 ;  /* 0x0000000010147229 */ /* 0x004fe20000000014 */
[----:B------:R-:W-:-:S04]  /*0640*/  IMAD.WIDE.U32 R16, R19, 0x8, R12 ;  /* 0x0000000813107825 */ /* 0x000fc800078e000c */
[----:B------:R-:W-:Y:S02]  /*0650*/  IMAD.WIDE.U32 R18, R23, 0x8, R12 ;  /* 0x0000000817127825 */ /* 0x000fe400078e000c */
[----:B------:R0:W-:Y:S04]  /*0660*/  STG.E.64 desc[UR6][R24.64], R20 ;  /* 0x0000001418007986 */ /* 0x0001e8000c101b06 */
[----:B------:R1:W2:Y:S04]  /*0670*/  LDG.E.64 R28, desc[UR6][R14.64] ;  /* 0x000000060e1c7981 */ /* 0x0002a8000c1e1b00 */
[----:B------:R-:W3:Y:S04]  /*0680*/  LDG.E.64 R18, desc[UR6][R18.64] ;  /* 0x0000000612127981 */ /* 0x000ee8000c1e1b00 */
[----:B0-----:R-:W1:Y:S04]  /*0690*/  @P0 LDG.E.64 R24, desc[UR6][R16.64] ;  /* 0x0000000610180981 */ /* 0x001e68000c1e1b00 */
[----:B------:R-:W4:Y:S01]  /*06a0*/  @!P0 LDG.E.64 R20, desc[UR6][R10.64] ;  /* 0x000000060a148981 */ /* 0x000f22000c1e1b00 */
[----:B---3--:R-:W0:Y:S01]  /*06b0*/  MUFU.RCP64H R27, R19 ;  /* 0x00000013001b7308 */ /* 0x008e220000001800 */
[----:B------:R-:W-:-:S07]  /*06c0*/  IADD3 R26, PT, PT, R19, 0x300402, RZ ;  /* 0x00300402131a7810 */ /* 0x000fce0007ffe0ff */
[----:B-1----:R0:W1:Y:S02]  /*06d0*/  @P0 F2I.F64.TRUNC R14, R24 ;  /* 0x00000018000e0311 */ /* 0x002064000030d100 */
[----:B0-----:R-:W-:-:S08]  /*06e0*/  DFMA R24, -R18, R26, 1 ;  /* 0x3ff000001218742b */ /* 0x001fd0000000011a */
[----:B------:R-:W-:Y:S01]  /*06f0*/  DFMA R24, R24, R24, R24 ;  /* 0x000000181818722b */ /* 0x000fe20000000018 */
[----:B----4-:R0:W3:Y:S01]  /*0700*/  @!P0 F2I.F64.TRUNC R14, R20 ;  /* 0x00000014000e8311 */ /* 0x0100e2000030d100 */
[----:B------:R-:W-:-:S06]  /*0710*/  FSETP.GEU.AND P0, PT, |R26|, 5.8789094863358348022e-39, PT ;  /* 0x004004021a00780b */ /* 0x000fcc0003f0e200 */
[----:B------:R-:W-:Y:S01]  /*0720*/  DFMA R24, R26, R24, R26 ;  /* 0x000000181a18722b */ /* 0x000fe2000000001a */
[----:B--2---:R2:W4:Y:S07]  /*0730*/  F2I.F64.TRUNC R15, R28 ;  /* 0x0000001c000f7311 */ /* 0x00452e000030d100 */
        /* <DEDUP_REMOVED lines=9> */
.L_x_9:
[----:B------:R-:W0:Y:S08]  /*07d0*/  LDC R26, c[0x0][0x398] ;  /* 0x0000e600ff1a7b82 */ /* 0x000e300000000800 */
[----:B------:R-:W1:Y:S01]  /*07e0*/  LDC.64 R18, c[0x0][0x380] ;  /* 0x0000e000ff127b82 */ /* 0x000e620000000a00 */
[----:B0-----:R-:W-:-:S04]  /*07f0*/  IMAD R15, R15, R26, R14 ;  /* 0x0000001a0f0f7224 */ /* 0x001fc800078e020e */
[----:B-1----:R-:W-:-:S05]  /*0800*/  IMAD.WIDE R14, R15, 0x8, R18 ;  /* 0x000000080f0e7825 */ /* 0x002fca00078e0212 */
[----:B------:R-:W2:Y:S01]  /*0810*/  LDG.E.64 R24, desc[UR6][R14.64] ;  /* 0x000000060e187981 */ /* 0x000ea2000c1e1b00 */
[----:B------:R-:W-:Y:S01]  /*0820*/  UIADD3 UR5, UPT, UPT, UR4, 0x3, URZ ;  /* 0x0000000304057890 */ /* 0x000fe2000fffe0ff */
[----:B------:R-:W-:-:S05]  /*0830*/  VIADD R23, R6, 0x3 ;  /* 0x0000000306177836 */ /* 0x000fca0000000000 */
[----:B------:R-:W-:-:S13]  /*0840*/  ISETP.NE.AND P0, PT, R26, UR5, PT ;  /* 0x000000051a007c0c */ /* 0x000fda000bf05270 */
[----:B------:R-:W-:Y:S01]  /*0850*/  @P0 IADD3 R19, PT, PT, R3, 0x2, RZ ;  /* 0x0000000203130810 */ /* 0x000fe20007ffe0ff */
[----:B--2---:R-:W-:-:S04]  /*0860*/  DADD R24, R24, R20 ;  /* 0x0000000018187229 */ /* 0x004fc80000000014 */
[----:B------:R-:W-:-:S04]  /*0870*/  @P0 IMAD.WIDE.U32 R20, R19, 0x8, R12 ;  /* 0x0000000813140825 */ /* 0x000fc800078e000c */
[----:B------:R-:W-:Y:S01]  /*0880*/  IMAD.WIDE.U32 R18, R23, 0x8, R12 ;  /* 0x0000000817127825 */ /* 0x000fe200078e000c */
[----:B------:R0:W-:Y:S04]  /*0890*/  STG.E.64 desc[UR6][R14.64], R24 ;  /* 0x000000180e007986 */ /* 0x0001e8000c101b06 */
[----:B------:R-:W2:Y:S04]  /*08a0*/  LDG.E.64 R28, desc[UR6][R16.64] ;  /* 0x00000006101c7981 */ /* 0x000ea8000c1e1b00 */
[----:B------:R-:W3:Y:S04]  /*08b0*/  LDG.E.64 R18, desc[UR6][R18.64] ;  /* 0x0000000612127981 */ /* 0x000ee8000c1e1b00 */
[----:B0-----:R-:W4:Y:S04]  /*08c0*/  @P0 LDG.E.64 R14, desc[UR6][R20.64] ;  /* 0x00000006140e0981 */ /* 0x001f28000c1e1b00 */
[----:B------:R-:W5:Y:S01]  /*08d0*/  @!P0 LDG.E.64 R20, desc[UR6][R10.64] ;  /* 0x000000060a148981 */ /* 0x000f62000c1e1b00 */
[----:B---3--:R-:W0:Y:S01]  /*08e0*/  MUFU.RCP64H R25, R19 ;  /* 0x0000001300197308 */ /* 0x008e220000001800 */
[----:B------:R-:W-:-:S07]  /*08f0*/  IADD3 R24, PT, PT, R19, 0x300402, RZ ;  /* 0x0030040213187810 */ /* 0x000fce0007ffe0ff */
[----:B----4-:R-:W1:Y:S08]  /*0900*/  @P0 F2I.F64.TRUNC R14, R14 ;  /* 0x0000000e000e0311 */ /* 0x010e70000030d100 */
[----:B-----5:R0:W3:Y:S02]  /*0910*/  @!P0 F2I.F64.TRUNC R14, R20 ;  /* 0x00000014000e8311 */ /* 0x0200e4000030d100 */
[----:B0-----:R-:W-:-:S08]  /*0920*/  DFMA R20, -R18, R24, 1 ;  /* 0x3ff000001214742b */ /* 0x001fd00000000118 */
[----:B------:R-:W-:Y:S01]  /*0930*/  DFMA R20, R20, R20, R20 ;  /* 0x000000141414722b */ /* 0x000fe20000000014 */
[----:B------:R-:W-:Y:S01]  /*0940*/  FSETP.GEU.AND P0, PT, |R24|, 5.8789094863358348022e-39, PT ;  /* 0x004004021800780b */ /* 0x000fe20003f0e200 */
[----:B--2---:R0:W2:Y:S06]  /*0950*/  F2I.F64.TRUNC R15, R28 ;  /* 0x0000001c000f7311 */ /* 0x0040ac000030d100 */
[----:B------:R-:W-:-:S08]  /*0960*/  DFMA R20, R24, R20, R24 ;  /* 0x000000141814722b */ /* 0x000fd00000000018 */
[----:B------:R-:W-:-:S08]  /*0970*/  DFMA R16, -R18, R20, 1 ;  /* 0x3ff000001210742b */ /* 0x000fd00000000114 */
[----:B------:R-:W-:Y:S01]  /*0980*/  DFMA R16, R20, R16, R20 ;  /* 0x000000101410722b */ /* 0x000fe20000000014 */
[----:B0123--:R-:W-:Y:S10]  /*0990*/  @P0 BRA `(.L_x_10) ;  /* 0x0000000000180947 */ /* 0x00fff40003800000 */
[----:B------:R-:W-:Y:S02]  /*09a0*/  LOP3.LUT R24, R19, 0x7fffffff, RZ, 0xc0, !PT ;  /* 0x7fffffff13187812 */ /* 0x000fe400078ec0ff */
[----:B------:R-:W-:-:S03]  /*09b0*/  MOV R23, 0x9e0 ;  /* 0x000009e000177802 */ /* 0x000fc60000000f00 */
[----:B------:R-:W-:-:S07]  /*09c0*/  VIADD R24, R24, 0xfff00000 ;  /* 0xfff0000018187836 */ /* 0x000fce0000000000 */
[----:B------:R-:W-:Y:S05]  /*09d0*/  CALL.REL.NOINC `($__internal_0_$__cuda_sm20_dblrcp_rn_slowpath_v3) ;  /* 0x0000000800207944 */ /* 0x000fea0003c00000 */
[----:B------:R-:W-:Y:S01]  /*09e0*/  MOV R16, R18 ;  /* 0x0000001200107202 */ /* 0x000fe20000000f00 */
[----:B------:R-:W-:-:S07]  /*09f0*/  IMAD.MOV.U32 R17, RZ, RZ, R19 ;  /* 0x000000ffff117224 */ /* 0x000fce00078e0013 */
.L_x_10:
[----:B------:R-:W0:Y:S01]  /*0a00*/  LDC.64 R18, c[0x0][0x380] ;  /* 0x0000e000ff127b82 */ /* 0x000e220000000a00 */
[----:B------:R-:W-:-:S04]  /*0a10*/  IMAD R15, R15, R26, R14 ;  /* 0x0000001a0f0f7224 */ /* 0x000fc800078e020e */
[----:B0-----:R-:W-:-:S05]  /*0a20*/  IMAD.WIDE R18, R15, 0x8, R18 ;  /* 0x000000080f127825 */ /* 0x001fca00078e0212 */
[----:B------:R-:W2:Y:S01]  /*0a30*/  LDG.E.64 R14, desc[UR6][R18.64] ;  /* 0x00000006120e7981 */ /* 0x000ea2000c1e1b00 */
[----:B------:R-:W-:Y:S01]  /*0a40*/  UIADD3 UR4, UPT, UPT, UR4, 0x4, URZ ;  /* 0x0000000404047890 */ /* 0x000fe2000fffe0ff */
[C---:B------:R-:W-:Y:S01]  /*0a50*/  IADD3 R7, PT, PT, R2.reuse, R7, RZ ;  /* 0x0000000702077210 */ /* 0x040fe20007ffe0ff */
[C---:B------:R-:W-:Y:S01]  /*0a60*/  IMAD.IADD R5, R2.reuse, 0x1, R5 ;  /* 0x0000000102057824 */ /* 0x040fe200078e0205 */
[C---:B------:R-:W-:Y:S01]  /*0a70*/  IADD3 R6, PT, PT, R2.reuse, R6, RZ ;  /* 0x0000000602067210 */ /* 0x040fe20007ffe0ff */
[----:B------:R-:W-:Y:S01]  /*0a80*/  IMAD.IADD R0, R2, 0x1, R0 ;  /* 0x0000000102007824 */ /* 0x000fe200078e0200 */
[----:B------:R-:W-:Y:S01]  /*0a90*/  IADD3 R4, PT, PT, R4, 0x4, RZ ;  /* 0x0000000404047810 */ /* 0x000fe20007ffe0ff */
[----:B------:R-:W-:Y:S01]  /*0aa0*/  VIADD R3, R3, 0x4 ;  /* 0x0000000403037836 */ /* 0x000fe20000000000 */
[----:B------:R-:W-:Y:S01]  /*0ab0*/  ISETP.NE.AND P0, PT, R8, UR4, PT ;  /* 0x0000000408007c0c */ /* 0x000fe2000bf05270 */
[----:B--2---:R-:W-:-:S07]  /*0ac0*/  DADD R14, R14, R16 ;  /* 0x000000000e0e7229 */ /* 0x004fce0000000010 */
[----:B------:R1:W-:Y:S05]  /*0ad0*/  STG.E.64 desc[UR6][R18.64], R14 ;  /* 0x0000000e12007986 */ /* 0x0003ea000c101b06 */
[----:B------:R-:W-:Y:S05]  /*0ae0*/  @P0 BRA `(.L_x_11) ;  /* 0xfffffff400b40947 */ /* 0x000fea000383ffff */
.L_x_6:
[----:B------:R-:W-:-:S13]  /*0af0*/  LOP3.LUT P0, R0, R9, 0x3, RZ, 0xc0, !PT ;  /* 0x0000000309007812 */ /* 0x000fda000780c0ff */
[----:B------:R-:W-:Y:S05]  /*0b00*/  @!P0 EXIT ;  /* 0x000000000000894d */ /* 0x000fea0003800000 */
[----:B------:R-:W-:-:S13]  /*0b10*/  ISETP.NE.AND P0, PT, R0, 0x1, PT ;  /* 0x000000010000780c */ /* 0x000fda0003f05270 */
[----:B------:R-:W-:Y:S05]  /*0b20*/  @!P0 BRA `(.L_x_12) ;  /* 0x0000000400288947 */ /* 0x000fea0003800000 */
[----:B------:R-:W1:Y:S01]  /*0b30*/  LDC.64 R16, c[0x0][0x390] ;  /* 0x0000e400ff107b82 */ /* 0x000e620000000a00 */
[----:B------:R-:W-:-:S04]  /*0b40*/  IMAD R0, R9, R8, R26 ;  /* 0x0000000809007224 */ /* 0x000fc800078e021a */
[----:B-1----:R-:W-:-:S06]  /*0b50*/  IMAD.WIDE.U32 R18, R0, 0x8, R16 ;  /* 0x0000000800127825 */ /* 0x002fcc00078e0010 */
[----:B------:R-:W2:Y:S01]  /*0b60*/  LDG.E.64 R18, desc[UR6][R18.64] ;  /* 0x0000000612127981 */ /* 0x000ea2000c1e1b00 */
[----:B------:R-:W-:Y:S02]  /*0b70*/  IADD3 R2, PT, PT, R22, R8, RZ ;  /* 0x0000000816027210 */ /* 0x000fe40007ffe0ff */
[----:B------:R-:W-:-:S03]  /*0b80*/  ISETP.NE.AND P0, PT, R8, R26, PT ;  /* 0x0000001a0800720c */ /* 0x000fc60003f05270 */
[----:B------:R-:W-:-:S04]  /*0b90*/  VIADD R7, R2, 0x1 ;  /* 0x0000000102077836 */ /* 0x000fc80000000000 */
[----:B------:R-:W-:-:S04]  /*0ba0*/  IMAD.WIDE.U32 R6, R7, 0x8, R16 ;  /* 0x0000000807067825 */ /* 0x000fc800078e0010 */
[----:B------:R-:W-:Y:S02]  /*0bb0*/  IMAD.WIDE.U32 R16, R2, 0x8, R16 ;  /* 0x0000000802107825 */ /* 0x000fe400078e0010 */
[----:B------:R-:W3:Y:S04]  /*0bc0*/  @P0 LDG.E.64 R20, desc[UR6][R6.64] ;  /* 0x0000000606140981 */ /* 0x000ee8000c1e1b00 */
[----:B------:R-:W4:Y:S04]  /*0bd0*/  @!P0 LDG.E.64 R14, desc[UR6][R10.64] ;  /* 0x000000060a0e8981 */ /* 0x000f28000c1e1b00 */
[----:B------:R-:W5:Y:S01]  /*0be0*/  LDG.E.64 R16, desc[UR6][R16.64] ;  /* 0x0000000610107981 */ /* 0x000f62000c1e1b00 */
[----:B--2---:R-:W0:Y:S01]  /*0bf0*/  MUFU.RCP64H R13, R19 ;  /* 0x00000013000d7308 */ /* 0x004e220000001800 */
[----:B------:R-:W-:-:S06]  /*0c00*/  IADD3 R12, PT, PT, R19, 0x300402, RZ ;  /* 0x00300402130c7810 */ /* 0x000fcc0007ffe0ff */
[----:B0-----:R-:W-:-:S08]  /*0c10*/  DFMA R4, -R18, R12, 1 ;  /* 0x3ff000001204742b */ /* 0x001fd0000000010c */
[----:B------:R-:W-:Y:S02]  /*0c20*/  DFMA R24, R4, R4, R4 ;  /* 0x000000040418722b */ /* 0x000fe40000000004 */
[----:B---3--:R0:W1:Y:S06]  /*0c30*/  @P0 F2I.F64.TRUNC R4, R20 ;  /* 0x0000001400040311 */ /* 0x00806c000030d100 */
[----:B------:R-:W-:Y:S02]  /*0c40*/  DFMA R24, R12, R24, R12 ;  /* 0x000000180c18722b */ /* 0x000fe4000000000c */
[----:B----4-:R0:W2:Y:S01]  /*0c50*/  @!P0 F2I.F64.TRUNC R4, R14 ;  /* 0x0000000e00048311 */ /* 0x0100a2000030d100 */
[----:B------:R-:W-:-:S05]  /*0c60*/  FSETP.GEU.AND P0, PT, |R12|, 5.8789094863358348022e-39, PT ;  /* 0x004004020c00780b */ /* 0x000fca0003f0e200 */
[----:B------:R-:W-:Y:S02]  /*0c70*/  DFMA R26, -R18, R24, 1 ;  /* 0x3ff00000121a742b */ /* 0x000fe40000000118 */
[----:B-----5:R0:W3:Y:S06]  /*0c80*/  F2I.F64.TRUNC R3, R16 ;  /* 0x0000001000037311 */ /* 0x0200ec000030d100 */
[----:B------:R-:W-:Y:S01]  /*0c90*/  DFMA R24, R24, R26, R24 ;  /* 0x0000001a1818722b */ /* 0x000fe20000000018 */
[----:B-12---:R-:W-:Y:S10]  /*0ca0*/  @P0 BRA `(.L_x_13) ;  /* 0x0000000000180947 */ /* 0x006ff40003800000 */
[----:B------:R-:W-:Y:S02]  /*0cb0*/  LOP3.LUT R24, R19, 0x7fffffff, RZ, 0xc0, !PT ;  /* 0x7fffffff13187812 */ /* 0x000fe400078ec0ff */
[----:B------:R-:W-:-:S03]  /*0cc0*/  MOV R23, 0xcf0 ;  /* 0x00000cf000177802 */ /* 0x000fc60000000f00 */
[----:B------:R-:W-:-:S07]  /*0cd0*/  VIADD R24, R24, 0xfff00000 ;  /* 0xfff0000018187836 */ /* 0x000fce0000000000 */
[----:B0--3--:R-:W-:Y:S05]  /*0ce0*/  CALL.REL.NOINC `($__internal_0_$__cuda_sm20_dblrcp_rn_slowpath_v3) ;  /* 0x00000004005c7944 */ /* 0x009fea0003c00000 */
[----:B------:R-:W-:Y:S01]  /*0cf0*/  MOV R24, R18 ;  /* 0x0000001200187202 */ /* 0x000fe20000000f00 */
[----:B------:R-:W-:-:S07]  /*0d00*/  IMAD.MOV.U32 R25, RZ, RZ, R19 ;  /* 0x000000ffff197224 */ /* 0x000fce00078e0013 */
.L_x_13:
[----:B0-----:R-:W0:Y:S01]  /*0d10*/  LDC.64 R14, c[0x0][0x380] ;  /* 0x0000e000ff0e7b82 */ /* 0x001e220000000a00 */
[----:B------:R-:W3:Y:S02]  /*0d20*/  LDCU UR4, c[0x0][0x398] ;  /* 0x00007300ff0477ac */ /* 0x000ee40008000800 */
[----:B---3--:R-:W-:-:S05]  /*0d30*/  IMAD R3, R3, UR4, R4 ;  /* 0x0000000403037c24 */ /* 0x008fca000f8e0204 */
[----:B------:R-:W1:Y:S01]  /*0d40*/  LDC.64 R4, c[0x0][0x390] ;  /* 0x0000e400ff047b82 */ /* 0x000e620000000a00 */
[----:B0-----:R-:W-:-:S05]  /*0d50*/  IMAD.WIDE R14, R3, 0x8, R14 ;  /* 0x00000008030e7825 */ /* 0x001fca00078e020e */
[----:B------:R-:W2:Y:S01]  /*0d60*/  LDG.E.64 R12, desc[UR6][R14.64] ;  /* 0x000000060e0c7981 */ /* 0x000ea2000c1e1b00 */
[----:B------:R-:W-:Y:S01]  /*0d70*/  IADD3 R19, PT, PT, R9, R0, RZ ;  /* 0x0000000009137210 */ /* 0x000fe20007ffe0ff */
[----:B------:R-:W-:-:S04]  /*0d80*/  VIADD R0, R8, 0x1 ;  /* 0x0000000108007836 */ /* 0x000fc80000000000 */
[----:B-1----:R-:W-:Y:S01]  /*0d90*/  IMAD.WIDE.U32 R18, R19, 0x8, R4 ;  /* 0x0000000813127825 */ /* 0x002fe200078e0004 */
[----:B------:R-:W-:-:S13]  /*0da0*/  ISETP.NE.AND P0, PT, R0, UR4, PT ;  /* 0x0000000400007c0c */ /* 0x000fda000bf05270 */
[----:B------:R-:W-:-:S05]  /*0db0*/  @P0 IADD3 R17, PT, PT, R2, 0x2, RZ ;  /* 0x0000000202110810 */ /* 0x000fca0007ffe0ff */
[----:B------:R-:W-:Y:S01]  /*0dc0*/  @P0 IMAD.WIDE.U32 R16, R17, 0x8, R4 ;  /* 0x0000000811100825 */ /* 0x000fe200078e0004 */
[----:B--2---:R-:W-:-:S07]  /*0dd0*/  DADD R24, R12, R24 ;  /* 0x000000000c187229 */ /* 0x004fce0000000018 */
[----:B------:R0:W-:Y:S04]  /*0de0*/  STG.E.64 desc[UR6][R14.64], R24 ;  /* 0x000000180e007986 */ /* 0x0001e8000c101b06 */
[----:B------:R-:W2:Y:S04]  /*0df0*/  LDG.E.64 R18, desc[UR6][R18.64] ;  /* 0x0000000612127981 */ /* 0x000ea8000c1e1b00 */
[----:B------:R-:W3:Y:S04]  /*0e00*/  @P0 LDG.E.64 R16, desc[UR6][R16.64] ;  /* 0x0000000610100981 */ /* 0x000ee8000c1e1b00 */
[----:B------:R-:W4:Y:S04]  /*0e10*/  @!P0 LDG.E.64 R12, desc[UR6][R10.64] ;  /* 0x000000060a0c8981 */ /* 0x000f28000c1e1b00 */
[----:B------:R-:W5:Y:S01]  /*0e20*/  LDG.E.64 R6, desc[UR6][R6.64] ;  /* 0x0000000606067981 */ /* 0x000f62000c1e1b00 */
[----:B--2---:R-:W1:Y:S01]  /*0e30*/  MUFU.RCP64H R5, R19 ;  /* 0x0000001300057308 */ /* 0x004e620000001800 */
[----:B------:R-:W-:-:S06]  /*0e40*/  VIADD R4, R19, 0x300402 ;  /* 0x0030040213047836 */ /* 0x000fcc0000000000 */
[----:B-1----:R-:W-:-:S08]  /*0e50*/  DFMA R2, -R18, R4, 1 ;  /* 0x3ff000001202742b */ /* 0x002fd00000000104 */
[----:B0-----:R-:W-:Y:S02]  /*0e60*/  DFMA R14, R2, R2, R2 ;  /* 0x00000002020e722b */ /* 0x001fe40000000002 */
        /* <DEDUP_REMOVED lines=9> */
[----:B------:R-:W-:Y:S02]  /*0f00*/  MOV R23, 0xf30 ;  /* 0x00000f3000177802 */ /* 0x000fe40000000f00 */
[----:B------:R-:W-:-:S07]  /*0f10*/  IADD3 R24, PT, PT, R24, -0x100000, RZ ;  /* 0xfff0000018187810 */ /* 0x000fce0007ffe0ff */
[----:B0--3--:R-:W-:Y:S05]  /*0f20*/  CALL.REL.NOINC `($__internal_0_$__cuda_sm20_dblrcp_rn_slowpath_v3) ;  /* 0x0000000000cc7944 */ /* 0x009fea0003c00000 */
[----:B------:R-:W-:Y:S01]  /*0f30*/  IMAD.MOV.U32 R14, RZ, RZ, R18 ;  /* 0x000000ffff0e7224 */ /* 0x000fe200078e0012 */
[----:B------:R-:W-:-:S07]  /*0f40*/  MOV R15, R19 ;  /* 0x00000013000f7202 */ /* 0x000fce0000000f00 */
.L_x_14:
[----:B------:R-:W3:Y:S08]  /*0f50*/  LDC R26, c[0x0][0x398] ;  /* 0x0000e600ff1a7b82 */ /* 0x000ef00000000800 */
[----:B------:R-:W1:Y:S01]  /*0f60*/  LDC.64 R4, c[0x0][0x380] ;  /* 0x0000e000ff047b82 */ /* 0x000e620000000a00 */
[----:B---3--:R-:W-:-:S04]  /*0f70*/  IMAD R3, R0, R26, R2 ;  /* 0x0000001a00037224 */ /* 0x008fc800078e0202 */
[----:B-1----:R-:W-:-:S05]  /*0f80*/  IMAD.WIDE R2, R3, 0x8, R4 ;  /* 0x0000000803027825 */ /* 0x002fca00078e0204 */
[----:B------:R-:W2:Y:S01]  /*0f90*/  LDG.E.64 R4, desc[UR6][R2.64] ;  /* 0x0000000602047981 */ /* 0x000ea2000c1e1b00 */
[----:B------:R-:W-:Y:S01]  /*0fa0*/  VIADD R8, R8, 0x2 ;  /* 0x0000000208087836 */ /* 0x000fe20000000000 */
[----:B--2---:R-:W-:-:S07]  /*0fb0*/  DADD R4, R4, R14 ;  /* 0x0000000004047229 */ /* 0x004fce000000000e */
[----:B------:R2:W-:Y:S04]  /*0fc0*/  STG.E.64 desc[UR6][R2.64], R4 ;  /* 0x0000000402007986 */ /* 0x0005e8000c101b06 */
.L_x_12:
[----:B------:R-:W-:-:S04]  /*0fd0*/  LOP3.LUT R0, R26, 0x1, RZ, 0xc0, !PT ;  /* 0x000000011a007812 */ /* 0x000fc800078ec0ff */
[----:B------:R-:W-:-:S13]  /*0fe0*/  ISETP.NE.U32.AND P0, PT, R0, 0x1, PT ;  /* 0x000000010000780c */ /* 0x000fda0003f05070 */
[----:B------:R-:W-:Y:S05]  /*0ff0*/  @!P0 EXIT ;  /* 0x000000000000894d */ /* 0x000fea0003800000 */
[----:B--2---:R-:W2:Y:S01]  /*1000*/  LDC.64 R4, c[0x0][0x390] ;  /* 0x0000e400ff047b82 */ /* 0x004ea20000000a00 */
[----:B-1----:R-:W-:Y:S01]  /*1010*/  IMAD R19, R9, R8, R26 ;  /* 0x0000000809137224 */ /* 0x002fe200078e021a */
[----:B------:R-:W-:Y:S02]  /*1020*/  ISETP.NE.AND P0, PT, R8, R26, PT ;  /* 0x0000001a0800720c */ /* 0x000fe40003f05270 */
[----:B------:R-:W-:Y:S01]  /*1030*/  IADD3 R3, PT, PT, R22, R8, RZ ;  /* 0x0000000816037210 */ /* 0x000fe20007ffe0ff */
[----:B--2---:R-:W-:-:S10]  /*1040*/  IMAD.WIDE.U32 R18, R19, 0x8, R4 ;  /* 0x0000000813127825 */ /* 0x004fd400078e0004 */
[----:B------:R-:W2:Y:S04]  /*1050*/  @!P0 LDG.E.64 R10, desc[UR6][R10.64] ;  /* 0x000000060a0a8981 */ /* 0x000ea8000c1e1b00 */
[----:B------:R-:W3:Y:S01]  /*1060*/  LDG.E.64 R18, desc[UR6][R18.64] ;  /* 0x0000000612127981 */ /* 0x000ee2000c1e1b00 */
[----:B0-----:R-:W-:-:S04]  /*1070*/  @P0 VIADD R7, R3, 0x1 ;  /* 0x0000000103070836 */ /* 0x001fc80000000000 */
[----:B------:R-:W-:-:S04]  /*1080*/  @P0 IMAD.WIDE.U32 R6, R7, 0x8, R4 ;  /* 0x0000000807060825 */ /* 0x000fc800078e0004 */
[----:B------:R-:W-:Y:S02]  /*1090*/  IMAD.WIDE.U32 R4, R3, 0x8, R4 ;  /* 0x0000000803047825 */ /* 0x000fe400078e0004 */
[----:B------:R-:W4:Y:S04]  /*10a0*/  @P0 LDG.E.64 R6, desc[UR6][R6.64] ;  /* 0x0000000606060981 */ /* 0x000f28000c1e1b00 */
[----:B------:R-:W5:Y:S01]  /*10b0*/  LDG.E.64 R4, desc[UR6][R4.64] ;  /* 0x0000000604047981 */ /* 0x000f62000c1e1b00 */
[----:B---3--:R-:W0:Y:S01]  /*10c0*/  MUFU.RCP64H R9, R19 ;  /* 0x0000001300097308 */ /* 0x008e220000001800 */
[----:B------:R-:W-:-:S06]  /*10d0*/  IADD3 R8, PT, PT, R19, 0x300402, RZ ;  /* 0x0030040213087810 */ /* 0x000fcc0007ffe0ff */
[----:B0-----:R-:W-:-:S08]  /*10e0*/  DFMA R2, -R18, R8, 1 ;  /* 0x3ff000001202742b */ /* 0x001fd00000000108 */
[----:B------:R-:W-:Y:S02]  /*10f0*/  DFMA R12, R2, R2, R2 ;  /* 0x00000002020c722b */ /* 0x000fe40000000002 */
[----:B----4-:R0:W1:Y:S06]  /*1100*/  @P0 F2I.F64.TRUNC R2, R6 ;  /* 0x0000000600020311 */ /* 0x01006c000030d100 */
[----:B------:R-:W-:Y:S02]  /*1110*/  DFMA R12, R8, R12, R8 ;  /* 0x0000000c080c722b */ /* 0x000fe40000000008 */
[----:B--2---:R0:W2:Y:S01]  /*1120*/  @!P0 F2I.F64.TRUNC R2, R10 ;  /* 0x0000000a00028311 */ /* 0x0040a2000030d100 */
        /* <DEDUP_REMOVED lines=11> */
.L_x_15:
[----:B0-----:R-:W0:Y:S01]  /*11e0*/  LDC.64 R4, c[0x0][0x380] ;  /* 0x0000e000ff047b82 */ /* 0x001e220000000a00 */
[----:B------:R-:W3:Y:S02]  /*11f0*/  LDCU UR4, c[0x0][0x398] ;  /* 0x00007300ff0477ac */ /* 0x000ee40008000800 */
[----:B---3--:R-:W-:-:S04]  /*1200*/  IMAD R3, R0, UR4, R2 ;  /* 0x0000000400037c24 */ /* 0x008fc8000f8e0202 */
[----:B0-----:R-:W-:-:S05]  /*1210*/  IMAD.WIDE R2, R3, 0x8, R4 ;  /* 0x0000000803027825 */ /* 0x001fca00078e0204 */
[----:B------:R-:W2:Y:S02]  /*1220*/  LDG.E.64 R4, desc[UR6][R2.64] ;  /* 0x0000000602047981 */ /* 0x000ea4000c1e1b00 */
[----:B--2---:R-:W-:-:S07]  /*1230*/  DADD R4, R4, R12 ;  /* 0x0000000004047229 */ /* 0x004fce000000000c */
[----:B------:R-:W-:Y:S01]  /*1240*/  STG.E.64 desc[UR6][R2.64], R4 ;  /* 0x0000000402007986 */ /* 0x000fe2000c101b06 */
[----:B------:R-:W-:Y:S05]  /*1250*/  EXIT ;  /* 0x000000000000794d */ /* 0x000fea0003800000 */
        .weak           $__internal_0_$__cuda_sm20_dblrcp_rn_slowpath_v3
        .type           $__internal_0_$__cuda_sm20_dblrcp_rn_slowpath_v3,@function
        .size           $__internal_0_$__cuda_sm20_dblrcp_rn_slowpath_v3,(.L_x_20 - $__internal_0_$__cuda_sm20_dblrcp_rn_slowpath_v3)
$__internal_0_$__cuda_sm20_dblrcp_rn_slowpath_v3:
[----:B------:R-:W-:-:S14]  /*1260*/  DSETP.GTU.AND P0, PT, |R18|, +INF , PT ;  /* 0x7ff000001200742a */ /* 0x000fdc0003f0c200 */
[----:B------:R-:W-:Y:S05]  /*1270*/  @P0 BRA `(.L_x_16) ;  /* 0x0000000000780947 */ /* 0x000fea0003800000 */
[----:B------:R-:W-:-:S04]  /*1280*/  LOP3.LUT R25, R19, 0x7fffffff, RZ, 0xc0, !PT ;  /* 0x7fffffff13197812 */ /* 0x000fc800078ec0ff */
[----:B------:R-:W-:-:S04]  /*1290*/  IADD3 R20, PT, PT, R25, -0x1, RZ ;  /* 0xffffffff19147810 */ /* 0x000fc80007ffe0ff */
[----:B------:R-:W-:-:S13]  /*12a0*/  ISETP.GE.U32.AND P0, PT, R20, 0x7fefffff, PT ;  /* 0x7fefffff1400780c */ /* 0x000fda0003f06070 */
[----:B------:R-:W-:Y:S01]  /*12b0*/  @P0 LOP3.LUT R21, R19, 0x7ff00000, RZ, 0x3c, !PT ;  /* 0x7ff0000013150812 */ /* 0x000fe200078e3cff */
[----:B------:R-:W-:Y:S01]  /*12c0*/  @P0 IMAD.MOV.U32 R20, RZ, RZ, RZ ;  /* 0x000000ffff140224 */ /* 0x000fe200078e00ff */
[----:B------:R-:W-:Y:S06]  /*12d0*/  @P0 BRA `(.L_x_17) ;  /* 0x0000000000680947 */ /* 0x000fec0003800000 */
[----:B------:R-:W-:-:S13]  /*12e0*/  ISETP.GE.U32.AND P0, PT, R25, 0x1000001, PT ;  /* 0x010000011900780c */ /* 0x000fda0003f06070 */
[----:B------:R-:W-:Y:S05]  /*12f0*/  @!P0 BRA `(.L_x_18) ;  /* 0x0000000000348947 */ /* 0x000fea0003800000 */
[----:B------:R-:W-:Y:S01]  /*1300*/  IADD3 R21, PT, PT, R19, -0x3fe00000, RZ ;  /* 0xc020000013157810 */ /* 0x000fe20007ffe0ff */
[----:B------:R-:W-:-:S03]  /*1310*/  IMAD.MOV.U32 R20, RZ, RZ, R18 ;  /* 0x000000ffff147224 */ /* 0x000fc600078e0012 */
[----:B------:R-:W0:Y:S03]  /*1320*/  MUFU.RCP64H R25, R21 ;  /* 0x0000001500197308 */ /* 0x000e260000001800 */
[----:B0-----:R-:W-:-:S08]  /*1330*/  DFMA R28, -R20, R24, 1 ;  /* 0x3ff00000141c742b */ /* 0x001fd00000000118 */
[----:B------:R-:W-:-:S08]  /*1340*/  DFMA R28, R28, R28, R28 ;  /* 0x0000001c1c1c722b */ /* 0x000fd0000000001c */
[----:B------:R-:W-:-:S08]  /*1350*/  DFMA R28, R24, R28, R24 ;  /* 0x0000001c181c722b */ /* 0x000fd00000000018 */
[----:B------:R-:W-:-:S08]  /*1360*/  DFMA R20, -R20, R28, 1 ;  /* 0x3ff000001414742b */ /* 0x000fd0000000011c */
[----:B------:R-:W-:-:S08]  /*1370*/  DFMA R20, R28, R20, R28 ;  /* 0x000000141c14722b */ /* 0x000fd0000000001c */
[----:B------:R-:W-:-:S08]  /*1380*/  DMUL R20, R20, 2.2250738585072013831e-308 ;  /* 0x0010000014147828 */ /* 0x000fd00000000000 */
[----:B------:R-:W-:-:S08]  /*1390*/  DFMA R18, -R18, R20, 1 ;  /* 0x3ff000001212742b */ /* 0x000fd00000000114 */
[----:B------:R-:W-:-:S08]  /*13a0*/  DFMA R18, R18, R18, R18 ;  /* 0x000000121212722b */ /* 0x000fd00000000012 */
[----:B------:R-:W-:Y:S01]  /*13b0*/  DFMA R20, R20, R18, R20 ;  /* 0x000000121414722b */ /* 0x000fe20000000014 */
[----:B------:R-:W-:Y:S10]  /*13c0*/  BRA `(.L_x_17) ;  /* 0x00000000002c7947 */ /* 0x000ff40003800000 */
.L_x_18:
[----:B------:R-:W-:-:S06]  /*13d0*/  DMUL R18, R18, 8.11296384146066816958e+31 ;  /* 0x4690000012127828 */ /* 0x000fcc0000000000 */
[----:B------:R-:W0:Y:S02]  /*13e0*/  MUFU.RCP64H R25, R19 ;  /* 0x0000001300197308 */ /* 0x000e240000001800 */
[----:B0-----:R-:W-:-:S08]  /*13f0*/  DFMA R20, -R18, R24, 1 ;  /* 0x3ff000001214742b */ /* 0x001fd00000000118 */
[----:B------:R-:W-:-:S08]  /*1400*/  DFMA R20, R20, R20, R20 ;  /* 0x000000141414722b */ /* 0x000fd00000000014 */
[----:B------:R-:W-:-:S08]  /*1410*/  DFMA R20, R24, R20, R24 ;  /* 0x000000141814722b */ /* 0x000fd00000000018 */
[----:B------:R-:W-:-:S08]  /*1420*/  DFMA R18, -R18, R20, 1 ;  /* 0x3ff000001212742b */ /* 0x000fd00000000114 */
[----:B------:R-:W-:-:S08]  /*1430*/  DFMA R18, R20, R18, R20 ;  /* 0x000000121412722b */ /* 0x000fd00000000014 */
[----:B------:R-:W-:Y:S01]  /*1440*/  DMUL R20, R18, 8.11296384146066816958e+31 ;  /* 0x4690000012147828 */ /* 0x000fe20000000000 */
[----:B------:R-:W-:Y:S10]  /*1450*/  BRA `(.L_x_17) ;  /* 0x0000000000087947 */ /* 0x000ff40003800000 */
.L_x_16:
[----:B------:R-:W-:Y:S02]  /*1460*/  LOP3.LUT R21, R19, 0x80000, RZ, 0xfc, !PT ;  /* 0x0008000013157812 */ /* 0x000fe400078efcff */
[----:B------:R-:W-:-:S07]  /*1470*/  MOV R20, R18 ;  /* 0x0000001200147202 */ /* 0x000fce0000000f00 */
.L_x_17:
[----:B------:R-:W-:Y:S01]  /*1480*/  IMAD.MOV.U32 R18, RZ, RZ, R20 ;  /* 0x000000ffff127224 */ /* 0x000fe200078e0014 */
[----:B------:R-:W-:Y:S01]  /*1490*/  MOV R19, R21 ;  /* 0x0000001500137202 */ /* 0x000fe20000000f00 */
[----:B------:R-:W-:Y:S01]  /*14a0*/  IMAD.MOV.U32 R20, RZ, RZ, R23 ;  /* 0x000000ffff147224 */ /* 0x000fe200078e0017 */
[----:B------:R-:W-:-:S04]  /*14b0*/  MOV R21, 0x0 ;  /* 0x0000000000157802 */ /* 0x000fc80000000f00 */
[----:B------:R-:W-:Y:S05]  /*14c0*/  RET.REL.NODEC R20 `(_Z15pheromoneAdjustPdiS_ii) ;  /* 0xffffffe814cc7950 */ /* 0x000fea0003c3ffff */
.L_x_19:
        /* <DEDUP_REMOVED lines=11> */
.L_x_20:


//--------------------- .nv.shared.reserved.0     --------------------------
	.section	.nv.shared.reserved.0,"aw",@nobits
	.weak		__nv_reservedSMEM_offset_0_alias
	.size		__nv_reservedSMEM_offset_0_alias, 0, 64
	.other		__nv_reservedSMEM_offset_0_alias,@"STO_CUDA_RESERVED_SHARED STV_DEFAULT"
__nv_reservedSMEM_offset_0_alias:
	.zero		0
	.zero		64


//--------------------- .nv.constant0._Z26pheromoneMatrixEvaporationPdi --------------------------
	.section	.nv.constant0._Z26pheromoneMatrixEvaporationPdi,"a",@progbits
	.sectionflags	@""
	.align	4
.nv.constant0._Z26pheromoneMatrixEvaporationPdi:
	.zero		908


//--------------------- .nv.constant0._Z15pheromoneAdjustPdiS_ii --------------------------
	.section	.nv.constant0._Z15pheromoneAdjustPdiS_ii,"a",@progbits
	.sectionflags	@""
	.align	4
.nv.constant0._Z15pheromoneAdjustPdiS_ii:
	.zero		928


//--------------------- SYMBOLS --------------------------

	.type		.nv.reservedSmem.offset0,@object
	.size		.nv.reservedSmem.offset0,0x4
